//
// Generated by NVIDIA NVVM Compiler
//
// Compiler Build ID: CL-36424714
// Cuda compilation tools, release 13.0, V13.0.88
// Based on NVVM 20.0.0
//

.version 9.0
.target sm_100
.address_size 64

	// .globl	_Z7SumRowsPjjj
// _ZZ21SinglePassRowWiseScanPKjPjS1_S1_S1_jjE2XY has been demoted
// _ZZ21SinglePassRowWiseScanPKjPjS1_S1_S1_jjE5bid_s has been demoted
// _ZZ21SinglePassRowWiseScanPKjPjS1_S1_S1_jjE11previousSum has been demoted
// _ZZ9TransposePKjPjjjE4tile has been demoted

.visible .entry _Z7SumRowsPjjj(
	.param .u64 .ptr .align 1 _Z7SumRowsPjjj_param_0,
	.param .u32 _Z7SumRowsPjjj_param_1,
	.param .u32 _Z7SumRowsPjjj_param_2
)
{
	.reg .pred 	%p<12>;
	.reg .b32 	%r<140>;
	.reg .b64 	%rd<69>;

	ld.param.u64 	%rd2, [_Z7SumRowsPjjj_param_0];
	ld.param.u32 	%r34, [_Z7SumRowsPjjj_param_1];
	ld.param.u32 	%r33, [_Z7SumRowsPjjj_param_2];
	cvta.to.global.u64 	%rd1, %rd2;
	mov.u32 	%r35, %ctaid.y;
	mov.u32 	%r36, %ntid.y;
	mov.u32 	%r37, %tid.y;
	mad.lo.s32 	%r1, %r35, %r36, %r37;
	setp.ge.u32 	%p1, %r1, %r34;
	setp.lt.u32 	%p2, %r33, 2;
	or.pred  	%p3, %p1, %p2;
	@%p3 bra 	$L__BB0_14;
	mul.lo.s32 	%r2, %r33, %r1;
	add.s32 	%r3, %r2, -1;
	add.s32 	%r4, %r33, -1;
	add.s32 	%r39, %r33, -2;
	and.b32  	%r5, %r4, 15;
	setp.lt.u32 	%p4, %r39, 15;
	mov.b32 	%r135, 1;
	@%p4 bra 	$L__BB0_5;
	and.b32  	%r41, %r4, -16;
	neg.s32 	%r133, %r41;
	mul.wide.u32 	%rd3, %r2, 4;
	add.s64 	%rd4, %rd1, %rd3;
	ld.global.u32 	%r130, [%rd4];
	mov.b32 	%r132, 8;
	mov.u32 	%r131, %r2;
$L__BB0_3:
	.pragma "nounroll";
	add.s32 	%r42, %r131, 1;
	mul.wide.u32 	%rd5, %r42, 4;
	add.s64 	%rd6, %rd1, %rd5;
	ld.global.u32 	%r43, [%rd6];
	add.s32 	%r44, %r43, %r130;
	st.global.u32 	[%rd6], %r44;
	add.s32 	%r45, %r131, 2;
	mul.wide.u32 	%rd7, %r45, 4;
	add.s64 	%rd8, %rd1, %rd7;
	ld.global.u32 	%r46, [%rd8];
	add.s32 	%r47, %r46, %r44;
	st.global.u32 	[%rd8], %r47;
	add.s32 	%r48, %r131, 3;
	mul.wide.u32 	%rd9, %r48, 4;
	add.s64 	%rd10, %rd1, %rd9;
	ld.global.u32 	%r49, [%rd10];
	add.s32 	%r50, %r49, %r47;
	st.global.u32 	[%rd10], %r50;
	add.s32 	%r51, %r131, 4;
	mul.wide.u32 	%rd11, %r51, 4;
	add.s64 	%rd12, %rd1, %rd11;
	ld.global.u32 	%r52, [%rd12];
	add.s32 	%r53, %r52, %r50;
	st.global.u32 	[%rd12], %r53;
	add.s32 	%r54, %r131, 5;
	mul.wide.u32 	%rd13, %r54, 4;
	add.s64 	%rd14, %rd1, %rd13;
	ld.global.u32 	%r55, [%rd14];
	add.s32 	%r56, %r55, %r53;
	st.global.u32 	[%rd14], %r56;
	add.s32 	%r57, %r131, 6;
	mul.wide.u32 	%rd15, %r57, 4;
	add.s64 	%rd16, %rd1, %rd15;
	ld.global.u32 	%r58, [%rd16];
	add.s32 	%r59, %r58, %r56;
	st.global.u32 	[%rd16], %r59;
	add.s32 	%r60, %r131, 7;
	mul.wide.u32 	%rd17, %r60, 4;
	add.s64 	%rd18, %rd1, %rd17;
	ld.global.u32 	%r61, [%rd18];
	add.s32 	%r62, %r61, %r59;
	st.global.u32 	[%rd18], %r62;
	add.s32 	%r63, %r131, 8;
	mul.wide.u32 	%rd19, %r63, 4;
	add.s64 	%rd20, %rd1, %rd19;
	ld.global.u32 	%r64, [%rd20];
	add.s32 	%r65, %r64, %r62;
	st.global.u32 	[%rd20], %r65;
	add.s32 	%r66, %r131, 9;
	mul.wide.u32 	%rd21, %r66, 4;
	add.s64 	%rd22, %rd1, %rd21;
	ld.global.u32 	%r67, [%rd22];
	add.s32 	%r68, %r67, %r65;
	st.global.u32 	[%rd22], %r68;
	add.s32 	%r69, %r131, 10;
	mul.wide.u32 	%rd23, %r69, 4;
	add.s64 	%rd24, %rd1, %rd23;
	ld.global.u32 	%r70, [%rd24];
	add.s32 	%r71, %r70, %r68;
	st.global.u32 	[%rd24], %r71;
	add.s32 	%r72, %r131, 11;
	mul.wide.u32 	%rd25, %r72, 4;
	add.s64 	%rd26, %rd1, %rd25;
	ld.global.u32 	%r73, [%rd26];
	add.s32 	%r74, %r73, %r71;
	st.global.u32 	[%rd26], %r74;
	add.s32 	%r75, %r131, 12;
	mul.wide.u32 	%rd27, %r75, 4;
	add.s64 	%rd28, %rd1, %rd27;
	ld.global.u32 	%r76, [%rd28];
	add.s32 	%r77, %r76, %r74;
	st.global.u32 	[%rd28], %r77;
	add.s32 	%r78, %r131, 13;
	mul.wide.u32 	%rd29, %r78, 4;
	add.s64 	%rd30, %rd1, %rd29;
	ld.global.u32 	%r79, [%rd30];
	add.s32 	%r80, %r79, %r77;
	st.global.u32 	[%rd30], %r80;
	add.s32 	%r81, %r131, 14;
	mul.wide.u32 	%rd31, %r81, 4;
	add.s64 	%rd32, %rd1, %rd31;
	ld.global.u32 	%r82, [%rd32];
	add.s32 	%r83, %r82, %r80;
	st.global.u32 	[%rd32], %r83;
	add.s32 	%r84, %r131, 15;
	mul.wide.u32 	%rd33, %r84, 4;
	add.s64 	%rd34, %rd1, %rd33;
	ld.global.u32 	%r85, [%rd34];
	add.s32 	%r86, %r85, %r83;
	st.global.u32 	[%rd34], %r86;
	add.s32 	%r131, %r131, 16;
	mul.wide.u32 	%rd35, %r131, 4;
	add.s64 	%rd36, %rd1, %rd35;
	ld.global.u32 	%r87, [%rd36];
	add.s32 	%r130, %r87, %r86;
	st.global.u32 	[%rd36], %r130;
	add.s32 	%r133, %r133, 16;
	add.s32 	%r132, %r132, 16;
	setp.ne.s32 	%p5, %r133, 0;
	@%p5 bra 	$L__BB0_3;
	add.s32 	%r135, %r132, -7;
$L__BB0_5:
	setp.eq.s32 	%p6, %r5, 0;
	@%p6 bra 	$L__BB0_14;
	and.b32  	%r18, %r4, 7;
	setp.lt.u32 	%p7, %r5, 8;
	@%p7 bra 	$L__BB0_8;
	add.s32 	%r88, %r3, %r135;
	mul.wide.u32 	%rd37, %r88, 4;
	add.s64 	%rd38, %rd1, %rd37;
	ld.global.u32 	%r89, [%rd38];
	add.s32 	%r90, %r2, %r135;
	mul.wide.u32 	%rd39, %r90, 4;
	add.s64 	%rd40, %rd1, %rd39;
	ld.global.u32 	%r91, [%rd40];
	add.s32 	%r92, %r91, %r89;
	st.global.u32 	[%rd40], %r92;
	add.s32 	%r93, %r90, 1;
	mul.wide.u32 	%rd41, %r93, 4;
	add.s64 	%rd42, %rd1, %rd41;
	ld.global.u32 	%r94, [%rd42];
	add.s32 	%r95, %r94, %r92;
	st.global.u32 	[%rd42], %r95;
	add.s32 	%r96, %r88, 3;
	mul.wide.u32 	%rd43, %r96, 4;
	add.s64 	%rd44, %rd1, %rd43;
	ld.global.u32 	%r97, [%rd44];
	add.s32 	%r98, %r97, %r95;
	st.global.u32 	[%rd44], %r98;
	add.s32 	%r99, %r88, 4;
	mul.wide.u32 	%rd45, %r99, 4;
	add.s64 	%rd46, %rd1, %rd45;
	ld.global.u32 	%r100, [%rd46];
	add.s32 	%r101, %r100, %r98;
	st.global.u32 	[%rd46], %r101;
	add.s32 	%r102, %r88, 5;
	mul.wide.u32 	%rd47, %r102, 4;
	add.s64 	%rd48, %rd1, %rd47;
	ld.global.u32 	%r103, [%rd48];
	add.s32 	%r104, %r103, %r101;
	st.global.u32 	[%rd48], %r104;
	add.s32 	%r105, %r88, 6;
	mul.wide.u32 	%rd49, %r105, 4;
	add.s64 	%rd50, %rd1, %rd49;
	ld.global.u32 	%r106, [%rd50];
	add.s32 	%r107, %r106, %r104;
	st.global.u32 	[%rd50], %r107;
	add.s32 	%r108, %r88, 7;
	mul.wide.u32 	%rd51, %r108, 4;
	add.s64 	%rd52, %rd1, %rd51;
	ld.global.u32 	%r109, [%rd52];
	add.s32 	%r110, %r109, %r107;
	st.global.u32 	[%rd52], %r110;
	add.s32 	%r111, %r88, 8;
	mul.wide.u32 	%rd53, %r111, 4;
	add.s64 	%rd54, %rd1, %rd53;
	ld.global.u32 	%r112, [%rd54];
	add.s32 	%r113, %r112, %r110;
	st.global.u32 	[%rd54], %r113;
	add.s32 	%r135, %r135, 8;
$L__BB0_8:
	setp.eq.s32 	%p8, %r18, 0;
	@%p8 bra 	$L__BB0_14;
	and.b32  	%r21, %r4, 3;
	setp.lt.u32 	%p9, %r18, 4;
	@%p9 bra 	$L__BB0_11;
	add.s32 	%r114, %r3, %r135;
	mul.wide.u32 	%rd55, %r114, 4;
	add.s64 	%rd56, %rd1, %rd55;
	ld.global.u32 	%r115, [%rd56];
	add.s32 	%r116, %r2, %r135;
	mul.wide.u32 	%rd57, %r116, 4;
	add.s64 	%rd58, %rd1, %rd57;
	ld.global.u32 	%r117, [%rd58];
	add.s32 	%r118, %r117, %r115;
	st.global.u32 	[%rd58], %r118;
	add.s32 	%r119, %r116, 1;
	mul.wide.u32 	%rd59, %r119, 4;
	add.s64 	%rd60, %rd1, %rd59;
	ld.global.u32 	%r120, [%rd60];
	add.s32 	%r121, %r120, %r118;
	st.global.u32 	[%rd60], %r121;
	add.s32 	%r122, %r114, 3;
	mul.wide.u32 	%rd61, %r122, 4;
	add.s64 	%rd62, %rd1, %rd61;
	ld.global.u32 	%r123, [%rd62];
	add.s32 	%r124, %r123, %r121;
	st.global.u32 	[%rd62], %r124;
	add.s32 	%r125, %r114, 4;
	mul.wide.u32 	%rd63, %r125, 4;
	add.s64 	%rd64, %rd1, %rd63;
	ld.global.u32 	%r126, [%rd64];
	add.s32 	%r127, %r126, %r124;
	st.global.u32 	[%rd64], %r127;
	add.s32 	%r135, %r135, 4;
$L__BB0_11:
	setp.eq.s32 	%p10, %r21, 0;
	@%p10 bra 	$L__BB0_14;
	add.s32 	%r128, %r135, %r2;
	add.s32 	%r139, %r128, -1;
	neg.s32 	%r138, %r21;
	mul.wide.u32 	%rd65, %r139, 4;
	add.s64 	%rd66, %rd1, %rd65;
	ld.global.u32 	%r137, [%rd66];
$L__BB0_13:
	.pragma "nounroll";
	add.s32 	%r139, %r139, 1;
	mul.wide.u32 	%rd67, %r139, 4;
	add.s64 	%rd68, %rd1, %rd67;
	ld.global.u32 	%r129, [%rd68];
	add.s32 	%r137, %r129, %r137;
	st.global.u32 	[%rd68], %r137;
	add.s32 	%r138, %r138, 1;
	setp.ne.s32 	%p11, %r138, 0;
	@%p11 bra 	$L__BB0_13;
$L__BB0_14:
	ret;

}
	// .globl	_Z21SinglePassRowWiseScanPKjPjS1_S1_S1_jj
.visible .entry _Z21SinglePassRowWiseScanPKjPjS1_S1_S1_jj(
	.param .u64 .ptr .align 1 _Z21SinglePassRowWiseScanPKjPjS1_S1_S1_jj_param_0,
	.param .u64 .ptr .align 1 _Z21SinglePassRowWiseScanPKjPjS1_S1_S1_jj_param_1,
	.param .u64 .ptr .align 1 _Z21SinglePassRowWiseScanPKjPjS1_S1_S1_jj_param_2,
	.param .u64 .ptr .align 1 _Z21SinglePassRowWiseScanPKjPjS1_S1_S1_jj_param_3,
	.param .u64 .ptr .align 1 _Z21SinglePassRowWiseScanPKjPjS1_S1_S1_jj_param_4,
	.param .u32 _Z21SinglePassRowWiseScanPKjPjS1_S1_S1_jj_param_5,
	.param .u32 _Z21SinglePassRowWiseScanPKjPjS1_S1_S1_jj_param_6
)
{
	.reg .pred 	%p<23>;
	.reg .b32 	%r<78>;
	.reg .b64 	%rd<22>;
	// demoted variable
	.shared .align 4 .b8 _ZZ21SinglePassRowWiseScanPKjPjS1_S1_S1_jjE2XY[1024];
	// demoted variable
	.shared .align 4 .u32 _ZZ21SinglePassRowWiseScanPKjPjS1_S1_S1_jjE5bid_s;
	// demoted variable
	.shared .align 4 .u32 _ZZ21SinglePassRowWiseScanPKjPjS1_S1_S1_jjE11previousSum;
	ld.param.u64 	%rd3, [_Z21SinglePassRowWiseScanPKjPjS1_S1_S1_jj_param_0];
	ld.param.u64 	%rd4, [_Z21SinglePassRowWiseScanPKjPjS1_S1_S1_jj_param_1];
	ld.param.u64 	%rd7, [_Z21SinglePassRowWiseScanPKjPjS1_S1_S1_jj_param_2];
	ld.param.u64 	%rd5, [_Z21SinglePassRowWiseScanPKjPjS1_S1_S1_jj_param_3];
	ld.param.u64 	%rd6, [_Z21SinglePassRowWiseScanPKjPjS1_S1_S1_jj_param_4];
	ld.param.u32 	%r22, [_Z21SinglePassRowWiseScanPKjPjS1_S1_S1_jj_param_5];
	ld.param.u32 	%r23, [_Z21SinglePassRowWiseScanPKjPjS1_S1_S1_jj_param_6];
	cvta.to.global.u64 	%rd1, %rd7;
	mov.u32 	%r1, %tid.x;
	setp.ne.s32 	%p1, %r1, 0;
	@%p1 bra 	$L__BB1_2;
	cvta.to.global.u64 	%rd8, %rd6;
	atom.global.add.u32 	%r24, [%rd8], 1;
	st.shared.u32 	[_ZZ21SinglePassRowWiseScanPKjPjS1_S1_S1_jjE5bid_s], %r24;
$L__BB1_2:
	bar.sync 	0;
	ld.shared.u32 	%r2, [_ZZ21SinglePassRowWiseScanPKjPjS1_S1_S1_jjE5bid_s];
	div.u32 	%r25, %r2, %r22;
	mul.lo.s32 	%r26, %r25, %r22;
	sub.s32 	%r27, %r2, %r26;
	shl.b32 	%r28, %r25, 8;
	add.s32 	%r3, %r28, %r1;
	mad.lo.s32 	%r4, %r27, %r23, %r3;
	setp.ge.u32 	%p2, %r3, %r23;
	shl.b32 	%r29, %r1, 2;
	mov.u32 	%r30, _ZZ21SinglePassRowWiseScanPKjPjS1_S1_S1_jjE2XY;
	add.s32 	%r5, %r30, %r29;
	@%p2 bra 	$L__BB1_4;
	cvta.to.global.u64 	%rd9, %rd3;
	mul.wide.s32 	%rd10, %r4, 4;
	add.s64 	%rd11, %rd9, %rd10;
	ld.global.u32 	%r32, [%rd11];
	st.shared.u32 	[%r5], %r32;
	bra.uni 	$L__BB1_5;
$L__BB1_4:
	mov.b32 	%r31, 0;
	st.shared.u32 	[%r5], %r31;
$L__BB1_5:
	setp.eq.s32 	%p3, %r1, 0;
	bar.sync 	0;
	mov.b32 	%r70, 0;
	@%p3 bra 	$L__BB1_7;
	ld.shared.u32 	%r70, [%r5+-4];
$L__BB1_7:
	setp.eq.s32 	%p4, %r1, 0;
	bar.sync 	0;
	@%p4 bra 	$L__BB1_9;
	ld.shared.u32 	%r34, [%r5];
	add.s32 	%r35, %r34, %r70;
	st.shared.u32 	[%r5], %r35;
$L__BB1_9:
	bar.sync 	0;
	setp.lt.u32 	%p5, %r1, 2;
	mov.b32 	%r71, 0;
	@%p5 bra 	$L__BB1_11;
	ld.shared.u32 	%r71, [%r5+-8];
$L__BB1_11:
	setp.lt.u32 	%p6, %r1, 2;
	bar.sync 	0;
	@%p6 bra 	$L__BB1_13;
	ld.shared.u32 	%r37, [%r5];
	add.s32 	%r38, %r37, %r71;
	st.shared.u32 	[%r5], %r38;
$L__BB1_13:
	bar.sync 	0;
	setp.lt.u32 	%p7, %r1, 4;
	mov.b32 	%r72, 0;
	@%p7 bra 	$L__BB1_15;
	ld.shared.u32 	%r72, [%r5+-16];
$L__BB1_15:
	setp.lt.u32 	%p8, %r1, 4;
	bar.sync 	0;
	@%p8 bra 	$L__BB1_17;
	ld.shared.u32 	%r40, [%r5];
	add.s32 	%r41, %r40, %r72;
	st.shared.u32 	[%r5], %r41;
$L__BB1_17:
	bar.sync 	0;
	setp.lt.u32 	%p9, %r1, 8;
	mov.b32 	%r73, 0;
	@%p9 bra 	$L__BB1_19;
	ld.shared.u32 	%r73, [%r5+-32];
$L__BB1_19:
	setp.lt.u32 	%p10, %r1, 8;
	bar.sync 	0;
	@%p10 bra 	$L__BB1_21;
	ld.shared.u32 	%r43, [%r5];
	add.s32 	%r44, %r43, %r73;
	st.shared.u32 	[%r5], %r44;
$L__BB1_21:
	bar.sync 	0;
	setp.lt.u32 	%p11, %r1, 16;
	mov.b32 	%r74, 0;
	@%p11 bra 	$L__BB1_23;
	ld.shared.u32 	%r74, [%r5+-64];
$L__BB1_23:
	setp.lt.u32 	%p12, %r1, 16;
	bar.sync 	0;
	@%p12 bra 	$L__BB1_25;
	ld.shared.u32 	%r46, [%r5];
	add.s32 	%r47, %r46, %r74;
	st.shared.u32 	[%r5], %r47;
$L__BB1_25:
	bar.sync 	0;
	setp.lt.u32 	%p13, %r1, 32;
	mov.b32 	%r75, 0;
	@%p13 bra 	$L__BB1_27;
	ld.shared.u32 	%r75, [%r5+-128];
$L__BB1_27:
	setp.lt.u32 	%p14, %r1, 32;
	bar.sync 	0;
	@%p14 bra 	$L__BB1_29;
	ld.shared.u32 	%r49, [%r5];
	add.s32 	%r50, %r49, %r75;
	st.shared.u32 	[%r5], %r50;
$L__BB1_29:
	bar.sync 	0;
	setp.lt.u32 	%p15, %r1, 64;
	mov.b32 	%r76, 0;
	@%p15 bra 	$L__BB1_31;
	ld.shared.u32 	%r76, [%r5+-256];
$L__BB1_31:
	setp.lt.u32 	%p16, %r1, 64;
	bar.sync 	0;
	@%p16 bra 	$L__BB1_33;
	ld.shared.u32 	%r52, [%r5];
	add.s32 	%r53, %r52, %r76;
	st.shared.u32 	[%r5], %r53;
$L__BB1_33:
	bar.sync 	0;
	setp.lt.u32 	%p17, %r1, 128;
	mov.b32 	%r77, 0;
	@%p17 bra 	$L__BB1_35;
	ld.shared.u32 	%r77, [%r5+-512];
$L__BB1_35:
	setp.lt.u32 	%p18, %r1, 128;
	bar.sync 	0;
	@%p18 bra 	$L__BB1_37;
	ld.shared.u32 	%r55, [%r5];
	add.s32 	%r56, %r55, %r77;
	st.shared.u32 	[%r5], %r56;
$L__BB1_37:
	setp.ne.s32 	%p19, %r1, 0;
	bar.sync 	0;
	@%p19 bra 	$L__BB1_42;
	setp.gt.u32 	%p20, %r22, %r2;
	@%p20 bra 	$L__BB1_41;
	mul.wide.u32 	%rd12, %r2, 4;
	add.s64 	%rd2, %rd1, %rd12;
$L__BB1_40:
	atom.global.or.b32 	%r57, [%rd2], 0;
	setp.eq.s32 	%p21, %r57, 0;
	@%p21 bra 	$L__BB1_40;
$L__BB1_41:
	cvta.to.global.u64 	%rd13, %rd5;
	mul.wide.u32 	%rd14, %r2, 4;
	add.s64 	%rd15, %rd13, %rd14;
	ld.global.u32 	%r58, [%rd15];
	st.shared.u32 	[_ZZ21SinglePassRowWiseScanPKjPjS1_S1_S1_jjE11previousSum], %r58;
	mov.u32 	%r59, %ntid.x;
	shl.b32 	%r60, %r59, 2;
	add.s32 	%r62, %r30, %r60;
	ld.shared.u32 	%r63, [%r62+-4];
	add.s32 	%r64, %r63, %r58;
	add.s32 	%r65, %r2, %r22;
	mul.wide.u32 	%rd16, %r65, 4;
	add.s64 	%rd17, %rd13, %rd16;
	st.global.u32 	[%rd17], %r64;
	membar.gl;
	add.s64 	%rd18, %rd1, %rd16;
	atom.global.add.u32 	%r66, [%rd18], 1;
$L__BB1_42:
	setp.ge.u32 	%p22, %r3, %r23;
	bar.sync 	0;
	@%p22 bra 	$L__BB1_44;
	ld.shared.u32 	%r67, [%r5];
	ld.shared.u32 	%r68, [_ZZ21SinglePassRowWiseScanPKjPjS1_S1_S1_jjE11previousSum];
	add.s32 	%r69, %r68, %r67;
	cvta.to.global.u64 	%rd19, %rd4;
	mul.wide.s32 	%rd20, %r4, 4;
	add.s64 	%rd21, %rd19, %rd20;
	st.global.u32 	[%rd21], %r69;
$L__BB1_44:
	ret;

}
	// .globl	_Z9TransposePKjPjjj
.visible .entry _Z9TransposePKjPjjj(
	.param .u64 .ptr .align 1 _Z9TransposePKjPjjj_param_0,
	.param .u64 .ptr .align 1 _Z9TransposePKjPjjj_param_1,
	.param .u32 _Z9TransposePKjPjjj_param_2,
	.param .u32 _Z9TransposePKjPjjj_param_3
)
{
	.reg .pred 	%p<25>;
	.reg .b32 	%r<45>;
	.reg .b64 	%rd<21>;
	// demoted variable
	.shared .align 4 .b8 _ZZ9TransposePKjPjjjE4tile[4224];
	ld.param.u64 	%rd3, [_Z9TransposePKjPjjj_param_0];
	ld.param.u64 	%rd4, [_Z9TransposePKjPjjj_param_1];
	ld.param.u32 	%r20, [_Z9TransposePKjPjjj_param_2];
	ld.param.u32 	%r19, [_Z9TransposePKjPjjj_param_3];
	cvta.to.global.u64 	%rd1, %rd3;
	cvta.to.global.u64 	%rd2, %rd4;
	mov.u32 	%r21, %ctaid.x;
	shl.b32 	%r1, %r21, 5;
	mov.u32 	%r2, %tid.x;
	add.s32 	%r3, %r1, %r2;
	mov.u32 	%r22, %ctaid.y;
	shl.b32 	%r4, %r22, 5;
	mov.u32 	%r5, %tid.y;
	add.s32 	%r23, %r4, %r5;
	setp.ge.u32 	%p1, %r3, %r19;
	shl.b32 	%r24, %r2, 2;
	mov.u32 	%r25, _ZZ9TransposePKjPjjjE4tile;
	add.s32 	%r7, %r25, %r24;
	setp.ge.u32 	%p2, %r23, %r20;
	mad.lo.s32 	%r8, %r5, 132, %r7;
	or.pred  	%p3, %p1, %p2;
	@%p3 bra 	$L__BB2_2;
	mad.lo.s32 	%r26, %r23, %r19, %r3;
	mul.wide.u32 	%rd5, %r26, 4;
	add.s64 	%rd6, %rd1, %rd5;
	ld.global.u32 	%r27, [%rd6];
	st.shared.u32 	[%r8], %r27;
$L__BB2_2:
	setp.ge.u32 	%p4, %r3, %r19;
	add.s32 	%r9, %r23, 8;
	setp.ge.u32 	%p5, %r9, %r20;
	or.pred  	%p6, %p4, %p5;
	@%p6 bra 	$L__BB2_4;
	mad.lo.s32 	%r28, %r9, %r19, %r3;
	mul.wide.u32 	%rd7, %r28, 4;
	add.s64 	%rd8, %rd1, %rd7;
	ld.global.u32 	%r29, [%rd8];
	st.shared.u32 	[%r8+1056], %r29;
$L__BB2_4:
	setp.ge.u32 	%p7, %r3, %r19;
	add.s32 	%r10, %r23, 16;
	setp.ge.u32 	%p8, %r10, %r20;
	or.pred  	%p9, %p7, %p8;
	@%p9 bra 	$L__BB2_6;
	mad.lo.s32 	%r30, %r10, %r19, %r3;
	mul.wide.u32 	%rd9, %r30, 4;
	add.s64 	%rd10, %rd1, %rd9;
	ld.global.u32 	%r31, [%rd10];
	st.shared.u32 	[%r8+2112], %r31;
$L__BB2_6:
	setp.ge.u32 	%p10, %r3, %r19;
	add.s32 	%r11, %r23, 24;
	setp.ge.u32 	%p11, %r11, %r20;
	or.pred  	%p12, %p10, %p11;
	@%p12 bra 	$L__BB2_8;
	mad.lo.s32 	%r32, %r11, %r19, %r3;
	mul.wide.u32 	%rd11, %r32, 4;
	add.s64 	%rd12, %rd1, %rd11;
	ld.global.u32 	%r33, [%rd12];
	st.shared.u32 	[%r8+3168], %r33;
$L__BB2_8:
	bar.sync 	0;
	add.s32 	%r12, %r4, %r2;
	add.s32 	%r13, %r1, %r5;
	setp.ge.u32 	%p13, %r12, %r20;
	shl.b32 	%r34, %r2, 7;
	add.s32 	%r35, %r7, %r34;
	setp.ge.u32 	%p14, %r13, %r19;
	shl.b32 	%r36, %r5, 2;
	add.s32 	%r14, %r35, %r36;
	or.pred  	%p15, %p13, %p14;
	@%p15 bra 	$L__BB2_10;
	ld.shared.u32 	%r37, [%r14];
	mad.lo.s32 	%r38, %r13, %r20, %r12;
	mul.wide.u32 	%rd13, %r38, 4;
	add.s64 	%rd14, %rd2, %rd13;
	st.global.u32 	[%rd14], %r37;
$L__BB2_10:
	setp.ge.u32 	%p16, %r12, %r20;
	add.s32 	%r15, %r13, 8;
	setp.ge.u32 	%p17, %r15, %r19;
	or.pred  	%p18, %p16, %p17;
	@%p18 bra 	$L__BB2_12;
	ld.shared.u32 	%r39, [%r14+32];
	mad.lo.s32 	%r40, %r15, %r20, %r12;
	mul.wide.u32 	%rd15, %r40, 4;
	add.s64 	%rd16, %rd2, %rd15;
	st.global.u32 	[%rd16], %r39;
$L__BB2_12:
	setp.ge.u32 	%p19, %r12, %r20;
	add.s32 	%r16, %r13, 16;
	setp.ge.u32 	%p20, %r16, %r19;
	or.pred  	%p21, %p19, %p20;
	@%p21 bra 	$L__BB2_14;
	ld.shared.u32 	%r41, [%r14+64];
	mad.lo.s32 	%r42, %r16, %r20, %r12;
	mul.wide.u32 	%rd17, %r42, 4;
	add.s64 	%rd18, %rd2, %rd17;
	st.global.u32 	[%rd18], %r41;
$L__BB2_14:
	setp.ge.u32 	%p22, %r12, %r20;
	add.s32 	%r17, %r13, 24;
	setp.ge.u32 	%p23, %r17, %r19;
	or.pred  	%p24, %p22, %p23;
	@%p24 bra 	$L__BB2_16;
	ld.shared.u32 	%r43, [%r14+96];
	mad.lo.s32 	%r44, %r17, %r20, %r12;
	mul.wide.u32 	%rd19, %r44, 4;
	add.s64 	%rd20, %rd2, %rd19;
	st.global.u32 	[%rd20], %r43;
$L__BB2_16:
	ret;

}


// ===== COMPILED SASS (sm_100) =====

	.target	sm_100

	.elftype	@"ET_EXEC"


//--------------------- .note.nv.tkinfo           --------------------------
	.section	.note.nv.tkinfo,"",@"SHT_NOTE"
	.sectionflags	@"SHF_NOTE_NV_TKINFO"
	.tkinfo
        /*0018*/ 	.word	0x00000002
        /*0030*/ 	.string	""
        /*0030*/ 	.string	"ptxas"
        /*0030*/ 	.string	"Cuda compilation tools, release 13.0, V13.0.88"
        /*0030*/ 	.string	"Build cuda_13.0.r13.0/compiler.36424714_0"
        /*0030*/ 	.string	"-arch sm_100 -m 64 "



//--------------------- .note.nv.cuinfo           --------------------------
	.section	.note.nv.cuinfo,"",@"SHT_NOTE"
	.sectionflags	@"SHF_NOTE_NV_CUINFO"
        /*0018*/ 	.short	0x0002
        /*001a*/ 	.short	0x0064
        /*001c*/ 	.short	0x0082
	.zero		2


//--------------------- .nv.info                  --------------------------
	.section	.nv.info,"",@"SHT_CUDA_INFO"
	.align	4


	//----- nvinfo : EIATTR_REGCOUNT
	.align		4
        /*0000*/ 	.byte	0x04, 0x2f
        /*0002*/ 	.short	(.L_1 - .L_0)
	.align		4
.L_0:
        /*0004*/ 	.word	index@(_Z7SumRowsPjjj)
        /*0008*/ 	.word	0x0000001a


	//----- nvinfo : EIATTR_FRAME_SIZE
	.align		4
.L_1:
        /*000c*/ 	.byte	0x04, 0x11
        /*000e*/ 	.short	(.L_3 - .L_2)
	.align		4
.L_2:
        /*0010*/ 	.word	index@(_Z7SumRowsPjjj)
        /*0014*/ 	.word	0x00000000


	//----- nvinfo : EIATTR_REGCOUNT
	.align		4
.L_3:
        /*0018*/ 	.byte	0x04, 0x2f
        /*001a*/ 	.short	(.L_5 - .L_4)
	.align		4
.L_4:
        /*001c*/ 	.word	index@(_Z21SinglePassRowWiseScanPKjPjS1_S1_S1_jj)
        /*0020*/ 	.word	0x00000012


	//----- nvinfo : EIATTR_FRAME_SIZE
	.align		4
.L_5:
        /*0024*/ 	.byte	0x04, 0x11
        /*0026*/ 	.short	(.L_7 - .L_6)
	.align		4
.L_6:
        /*0028*/ 	.word	index@(_Z21SinglePassRowWiseScanPKjPjS1_S1_S1_jj)
        /*002c*/ 	.word	0x00000000


	//----- nvinfo : EIATTR_REGCOUNT
	.align		4
.L_7:
        /*0030*/ 	.byte	0x04, 0x2f
        /*0032*/ 	.short	(.L_9 - .L_8)
	.align		4
.L_8:
        /*0034*/ 	.word	index@(_Z9TransposePKjPjjj)
        /*0038*/ 	.word	0x00000019


	//----- nvinfo : EIATTR_FRAME_SIZE
	.align		4
.L_9:
        /*003c*/ 	.byte	0x04, 0x11
        /*003e*/ 	.short	(.L_11 - .L_10)
	.align		4
.L_10:
        /*0040*/ 	.word	index@(_Z9TransposePKjPjjj)
        /*0044*/ 	.word	0x00000000


	//----- nvinfo : EIATTR_MIN_STACK_SIZE
	.align		4
.L_11:
        /*0048*/ 	.byte	0x04, 0x12
        /*004a*/ 	.short	(.L_13 - .L_12)
	.align		4
.L_12:
        /*004c*/ 	.word	index@(_Z9TransposePKjPjjj)
        /*0050*/ 	.word	0x00000000


	//----- nvinfo : EIATTR_MIN_STACK_SIZE
	.align		4
.L_13:
        /*0054*/ 	.byte	0x04, 0x12
        /*0056*/ 	.short	(.L_15 - .L_14)
	.align		4
.L_14:
        /*0058*/ 	.word	index@(_Z21SinglePassRowWiseScanPKjPjS1_S1_S1_jj)
        /*005c*/ 	.word	0x00000000


	//----- nvinfo : EIATTR_MIN_STACK_SIZE
	.align		4
.L_15:
        /*0060*/ 	.byte	0x04, 0x12
        /*0062*/ 	.short	(.L_17 - .L_16)
	.align		4
.L_16:
        /*0064*/ 	.word	index@(_Z7SumRowsPjjj)
        /*0068*/ 	.word	0x00000000
.L_17:


//--------------------- .nv.compat                --------------------------
	.section	.nv.compat,"",@"SHT_CUDA_COMPAT_INFO"
	.align	4
        /*0000*/ 	.byte	0x02, 0x09, 0x00, 0x00, 0x02, 0x02, 0x01, 0x00, 0x02, 0x05, 0x05, 0x00, 0x03, 0x07, 0x01, 0x01
        /*0010*/ 	.byte	0x02, 0x03, 0x00, 0x00, 0x02, 0x06, 0x01, 0x00, 0x04, 0x0b, 0x08, 0x00, 0x09, 0x00, 0x00, 0x00
        /*0020*/ 	.byte	0x00, 0x00, 0x00, 0x00


//--------------------- .nv.info._Z9TransposePKjPjjj --------------------------
	.section	.nv.info._Z9TransposePKjPjjj,"",@"SHT_CUDA_INFO"
	.sectionflags	@""
	.align	4


	//----- nvinfo : EIATTR_CUDA_API_VERSION
	.align		4
        /*0000*/ 	.byte	0x04, 0x37
        /*0002*/ 	.short	(.L_19 - .L_18)
.L_18:
        /*0004*/ 	.word	0x00000082


	//----- nvinfo : EIATTR_KPARAM_INFO
	.align		4
.L_19:
        /*0008*/ 	.byte	0x04, 0x17
        /*000a*/ 	.short	(.L_21 - .L_20)
.L_20:
        /*000c*/ 	.word	0x00000000
        /*0010*/ 	.short	0x0003
        /*0012*/ 	.short	0x0014
        /*0014*/ 	.byte	0x00, 0xf0, 0x11, 0x00


	//----- nvinfo : EIATTR_KPARAM_INFO
	.align		4
.L_21:
        /*0018*/ 	.byte	0x04, 0x17
        /*001a*/ 	.short	(.L_23 - .L_22)
.L_22:
        /*001c*/ 	.word	0x00000000
        /*0020*/ 	.short	0x0002
        /*0022*/ 	.short	0x0010
        /*0024*/ 	.byte	0x00, 0xf0, 0x11, 0x00


	//----- nvinfo : EIATTR_KPARAM_INFO
	.align		4
.L_23:
        /*0028*/ 	.byte	0x04, 0x17
        /*002a*/ 	.short	(.L_25 - .L_24)
.L_24:
        /*002c*/ 	.word	0x00000000
        /*0030*/ 	.short	0x0001
        /*0032*/ 	.short	0x0008
        /*0034*/ 	.byte	0x00, 0xf5, 0x21, 0x00


	//----- nvinfo : EIATTR_KPARAM_INFO
	.align		4
.L_25:
        /*0038*/ 	.byte	0x04, 0x17
        /*003a*/ 	.short	(.L_27 - .L_26)
.L_26:
        /*003c*/ 	.word	0x00000000
        /*0040*/ 	.short	0x0000
        /*0042*/ 	.short	0x0000
        /*0044*/ 	.byte	0x00, 0xf5, 0x21, 0x00


	//----- nvinfo : EIATTR_SPARSE_MMA_MASK
	.align		4
.L_27:
        /*0048*/ 	.byte	0x03, 0x50
        /*004a*/ 	.short	0x0000


	//----- nvinfo : EIATTR_MAXREG_COUNT
	.align		4
        /*004c*/ 	.byte	0x03, 0x1b
        /*004e*/ 	.short	0x00ff


	//----- nvinfo : EIATTR_NUM_BARRIERS
	.align		4
        /*0050*/ 	.byte	0x02, 0x4c
        /*0052*/ 	.byte	0x01
	.zero		1


	//----- nvinfo : EIATTR_MERCURY_ISA_VERSION
	.align		4
        /*0054*/ 	.byte	0x03, 0x5f
        /*0056*/ 	.short	0x0101


	//----- nvinfo : EIATTR_VRC_CTA_INIT_COUNT
	.align		4
        /*0058*/ 	.byte	0x02, 0x4a
	.zero		1
	.zero		1


	//----- nvinfo : EIATTR_EXIT_INSTR_OFFSETS
	.align		4
        /*005c*/ 	.byte	0x04, 0x1c
        /*005e*/ 	.short	(.L_29 - .L_28)


	//   ....[0]....
.L_28:
        /*0060*/ 	.word	0x000004c0


	//   ....[1]....
        /*0064*/ 	.word	0x00000520


	//----- nvinfo : EIATTR_CBANK_PARAM_SIZE
	.align		4
.L_29:
        /*0068*/ 	.byte	0x03, 0x19
        /*006a*/ 	.short	0x0018


	//----- nvinfo : EIATTR_PARAM_CBANK
	.align		4
        /*006c*/ 	.byte	0x04, 0x0a
        /*006e*/ 	.short	(.L_31 - .L_30)
	.align		4
.L_30:
        /*0070*/ 	.word	index@(.nv.constant0._Z9TransposePKjPjjj)
        /*0074*/ 	.short	0x0380
        /*0076*/ 	.short	0x0018


	//----- nvinfo : EIATTR_SW_WAR
	.align		4
.L_31:
        /*0078*/ 	.byte	0x04, 0x36
        /*007a*/ 	.short	(.L_33 - .L_32)
.L_32:
        /*007c*/ 	.word	0x00000008
.L_33:


//--------------------- .nv.info._Z21SinglePassRowWiseScanPKjPjS1_S1_S1_jj --------------------------
	.section	.nv.info._Z21SinglePassRowWiseScanPKjPjS1_S1_S1_jj,"",@"SHT_CUDA_INFO"
	.sectionflags	@""
	.align	4


	//----- nvinfo : EIATTR_CUDA_API_VERSION
	.align		4
        /*0000*/ 	.byte	0x04, 0x37
        /*0002*/ 	.short	(.L_35 - .L_34)
.L_34:
        /*0004*/ 	.word	0x00000082


	//----- nvinfo : EIATTR_KPARAM_INFO
	.align		4
.L_35:
        /*0008*/ 	.byte	0x04, 0x17
        /*000a*/ 	.short	(.L_37 - .L_36)
.L_36:
        /*000c*/ 	.word	0x00000000
        /*0010*/ 	.short	0x0006
        /*0012*/ 	.short	0x002c
        /*0014*/ 	.byte	0x00, 0xf0, 0x11, 0x00


	//----- nvinfo : EIATTR_KPARAM_INFO
	.align		4
.L_37:
        /*0018*/ 	.byte	0x04, 0x17
        /*001a*/ 	.short	(.L_39 - .L_38)
.L_38:
        /*001c*/ 	.word	0x00000000
        /*0020*/ 	.short	0x0005
        /*0022*/ 	.short	0x0028
        /*0024*/ 	.byte	0x00, 0xf0, 0x11, 0x00


	//----- nvinfo : EIATTR_KPARAM_INFO
	.align		4
.L_39:
        /*0028*/ 	.byte	0x04, 0x17
        /*002a*/ 	.short	(.L_41 - .L_40)
.L_40:
        /*002c*/ 	.word	0x00000000
        /*0030*/ 	.short	0x0004
        /*0032*/ 	.short	0x0020
        /*0034*/ 	.byte	0x00, 0xf5, 0x21, 0x00


	//----- nvinfo : EIATTR_KPARAM_INFO
	.align		4
.L_41:
        /*0038*/ 	.byte	0x04, 0x17
        /*003a*/ 	.short	(.L_43 - .L_42)
.L_42:
        /*003c*/ 	.word	0x00000000
        /*0040*/ 	.short	0x0003
        /*0042*/ 	.short	0x0018
        /*0044*/ 	.byte	0x00, 0xf5, 0x21, 0x00


	//----- nvinfo : EIATTR_KPARAM_INFO
	.align		4
.L_43:
        /*0048*/ 	.byte	0x04, 0x17
        /*004a*/ 	.short	(.L_45 - .L_44)
.L_44:
        /*004c*/ 	.word	0x00000000
        /*0050*/ 	.short	0x0002
        /*0052*/ 	.short	0x0010
        /*0054*/ 	.byte	0x00, 0xf5, 0x21, 0x00


	//----- nvinfo : EIATTR_KPARAM_INFO
	.align		4
.L_45:
        /*0058*/ 	.byte	0x04, 0x17
        /*005a*/ 	.short	(.L_47 - .L_46)
.L_46:
        /*005c*/ 	.word	0x00000000
        /*0060*/ 	.short	0x0001
        /*0062*/ 	.short	0x0008
        /*0064*/ 	.byte	0x00, 0xf5, 0x21, 0x00


	//----- nvinfo : EIATTR_KPARAM_INFO
	.align		4
.L_47:
        /*0068*/ 	.byte	0x04, 0x17
        /*006a*/ 	.short	(.L_49 - .L_48)
.L_48:
        /*006c*/ 	.word	0x00000000
        /*0070*/ 	.short	0x0000
        /*0072*/ 	.short	0x0000
        /*0074*/ 	.byte	0x00, 0xf5, 0x21, 0x00


	//----- nvinfo : EIATTR_SPARSE_MMA_MASK
	.align		4
.L_49:
        /*0078*/ 	.byte	0x03, 0x50
        /*007a*/ 	.short	0x0000


	//----- nvinfo : EIATTR_MAXREG_COUNT
	.align		4
        /*007c*/ 	.byte	0x03, 0x1b
        /*007e*/ 	.short	0x00ff


	//----- nvinfo : EIATTR_NUM_BARRIERS
	.align		4
        /*0080*/ 	.byte	0x02, 0x4c
        /*0082*/ 	.byte	0x01
	.zero		1


	//----- nvinfo : EIATTR_MERCURY_ISA_VERSION
	.align		4
        /*0084*/ 	.byte	0x03, 0x5f
        /*0086*/ 	.short	0x0101


	//----- nvinfo : EIATTR_VRC_CTA_INIT_COUNT
	.align		4
        /*0088*/ 	.byte	0x02, 0x4a
	.zero		1
	.zero		1


	//----- nvinfo : EIATTR_EXIT_INSTR_OFFSETS
	.align		4
        /*008c*/ 	.byte	0x04, 0x1c
        /*008e*/ 	.short	(.L_51 - .L_50)


	//   ....[0]....
.L_50:
        /*0090*/ 	.word	0x00000960


	//   ....[1]....
        /*0094*/ 	.word	0x000009d0


	//----- nvinfo : EIATTR_CRS_STACK_SIZE
	.align		4
.L_51:
        /*0098*/ 	.byte	0x04, 0x1e
        /*009a*/ 	.short	(.L_53 - .L_52)
.L_52:
        /*009c*/ 	.word	0x00000000


	//----- nvinfo : EIATTR_CBANK_PARAM_SIZE
	.align		4
.L_53:
        /*00a0*/ 	.byte	0x03, 0x19
        /*00a2*/ 	.short	0x0030


	//----- nvinfo : EIATTR_PARAM_CBANK
	.align		4
        /*00a4*/ 	.byte	0x04, 0x0a
        /*00a6*/ 	.short	(.L_55 - .L_54)
	.align		4
.L_54:
        /*00a8*/ 	.word	index@(.nv.constant0._Z21SinglePassRowWiseScanPKjPjS1_S1_S1_jj)
        /*00ac*/ 	.short	0x0380
        /*00ae*/ 	.short	0x0030


	//----- nvinfo : EIATTR_SW_WAR
	.align		4
.L_55:
        /*00b0*/ 	.byte	0x04, 0x36
        /*00b2*/ 	.short	(.L_57 - .L_56)
.L_56:
        /*00b4*/ 	.word	0x00000008
.L_57:


//--------------------- .nv.info._Z7SumRowsPjjj   --------------------------
	.section	.nv.info._Z7SumRowsPjjj,"",@"SHT_CUDA_INFO"
	.sectionflags	@""
	.align	4


	//----- nvinfo : EIATTR_CUDA_API_VERSION
	.align		4
        /*0000*/ 	.byte	0x04, 0x37
        /*0002*/ 	.short	(.L_59 - .L_58)
.L_58:
        /*0004*/ 	.word	0x00000082


	//----- nvinfo : EIATTR_KPARAM_INFO
	.align		4
.L_59:
        /*0008*/ 	.byte	0x04, 0x17
        /*000a*/ 	.short	(.L_61 - .L_60)
.L_60:
        /*000c*/ 	.word	0x00000000
        /*0010*/ 	.short	0x0002
        /*0012*/ 	.short	0x000c
        /*0014*/ 	.byte	0x00, 0xf0, 0x11, 0x00


	//----- nvinfo : EIATTR_KPARAM_INFO
	.align		4
.L_61:
        /*0018*/ 	.byte	0x04, 0x17
        /*001a*/ 	.short	(.L_63 - .L_62)
.L_62:
        /*001c*/ 	.word	0x00000000
        /*0020*/ 	.short	0x0001
        /*0022*/ 	.short	0x0008
        /*0024*/ 	.byte	0x00, 0xf0, 0x11, 0x00


	//----- nvinfo : EIATTR_KPARAM_INFO
	.align		4
.L_63:
        /*0028*/ 	.byte	0x04, 0x17
        /*002a*/ 	.short	(.L_65 - .L_64)
.L_64:
        /*002c*/ 	.word	0x00000000
        /*0030*/ 	.short	0x0000
        /*0032*/ 	.short	0x0000
        /*0034*/ 	.byte	0x00, 0xf5, 0x21, 0x00


	//----- nvinfo : EIATTR_SPARSE_MMA_MASK
	.align		4
.L_65:
        /*0038*/ 	.byte	0x03, 0x50
        /*003a*/ 	.short	0x0000


	//----- nvinfo : EIATTR_MAXREG_COUNT
	.align		4
        /*003c*/ 	.byte	0x03, 0x1b
        /*003e*/ 	.short	0x00ff


	//----- nvinfo : EIATTR_MERCURY_ISA_VERSION
	.align		4
        /*0040*/ 	.byte	0x03, 0x5f
        /*0042*/ 	.short	0x0101


	//----- nvinfo : EIATTR_VRC_CTA_INIT_COUNT
	.align		4
        /*0044*/ 	.byte	0x02, 0x4a
	.zero		1
	.zero		1


	//----- nvinfo : EIATTR_EXIT_INSTR_OFFSETS
	.align		4
        /*0048*/ 	.byte	0x04, 0x1c
        /*004a*/ 	.short	(.L_67 - .L_66)


	//   ....[0]....
.L_66:
        /*004c*/ 	.word	0x00000080


	//   ....[1]....
        /*0050*/ 	.word	0x000006f0


	//   ....[2]....
        /*0054*/ 	.word	0x00000a10


	//   ....[3]....
        /*0058*/ 	.word	0x00000bf0


	//   ....[4]....
        /*005c*/ 	.word	0x00000cd0


	//----- nvinfo : EIATTR_CBANK_PARAM_SIZE
	.align		4
.L_67:
        /*0060*/ 	.byte	0x03, 0x19
        /*0062*/ 	.short	0x0010


	//----- nvinfo : EIATTR_PARAM_CBANK
	.align		4
        /*0064*/ 	.byte	0x04, 0x0a
        /*0066*/ 	.short	(.L_69 - .L_68)
	.align		4
.L_68:
        /*0068*/ 	.word	index@(.nv.constant0._Z7SumRowsPjjj)
        /*006c*/ 	.short	0x0380
        /*006e*/ 	.short	0x0010


	//----- nvinfo : EIATTR_SW_WAR
	.align		4
.L_69:
        /*0070*/ 	.byte	0x04, 0x36
        /*0072*/ 	.short	(.L_71 - .L_70)
.L_70:
        /*0074*/ 	.word	0x00000008
.L_71:


//--------------------- .nv.callgraph             --------------------------
	.section	.nv.callgraph,"",@"SHT_CUDA_CALLGRAPH"
	.align	4
	.sectionentsize	8
	.align		4
        /*0000*/ 	.word	0x00000000
	.align		4
        /*0004*/ 	.word	0xffffffff
	.align		4
        /*0008*/ 	.word	0x00000000
	.align		4
        /*000c*/ 	.word	0xfffffffe
	.align		4
        /*0010*/ 	.word	0x00000000
	.align		4
        /*0014*/ 	.word	0xfffffffd
	.align		4
        /*0018*/ 	.word	0x00000000
	.align		4
        /*001c*/ 	.word	0xfffffffc


//--------------------- .text._Z9TransposePKjPjjj --------------------------
	.section	.text._Z9TransposePKjPjjj,"ax",@progbits
	.align	128
        .global         _Z9TransposePKjPjjj
        .type           _Z9TransposePKjPjjj,@function
        .size           _Z9TransposePKjPjjj,(.L_x_16 - _Z9TransposePKjPjjj)
        .other          _Z9TransposePKjPjjj,@"STO_CUDA_ENTRY STV_DEFAULT"
_Z9TransposePKjPjjj:
.text._Z9TransposePKjPjjj:
[----:B------:R-:W-:Y:S01]  /*0000*/  LDC R1, c[0x0][0x37c] ;  /* 0x0000df00ff017b82 */ /* 0x000fe20000000800 */
[----:B------:R-:W0:Y:S01]  /*0010*/  S2R R0, SR_TID.Y ;  /* 0x0000000000007919 */ /* 0x000e220000002200 */
[----:B------:R-:W1:Y:S01]  /*0020*/  LDCU.64 UR8, c[0x0][0x390] ;  /* 0x00007200ff0877ac */ /* 0x000e620008000a00 */
[----:B------:R-:W0:Y:S01]  /*0030*/  S2R R7, SR_CTAID.Y ;  /* 0x0000000000077919 */ /* 0x000e220000002600 */
[----:B------:R-:W2:Y:S01]  /*0040*/  LDCU.64 UR6, c[0x0][0x358] ;  /* 0x00006b00ff0677ac */ /* 0x000ea20008000a00 */
[----:B------:R-:W3:Y:S01]  /*0050*/  S2R R13, SR_CTAID.X ;  /* 0x00000000000d7919 */ /* 0x000ee20000002500 */
[----:B------:R-:W3:Y:S01]  /*0060*/  S2R R6, SR_TID.X ;  /* 0x0000000000067919 */ /* 0x000ee20000002100 */
[----:B0-----:R-:W-:-:S04]  /*0070*/  IMAD R15, R7, 0x20, R0 ;  /* 0x00000020070f7824 */ /* 0x001fc800078e0200 */
[C---:B------:R-:W-:Y:S01]  /*0080*/  VIADD R19, R15.reuse, 0x10 ;  /* 0x000000100f137836 */ /* 0x040fe20000000000 */
[C---:B------:R-:W-:Y:S02]  /*0090*/  IADD3 R17, PT, PT, R15.reuse, 0x8, RZ ;  /* 0x000000080f117810 */ /* 0x040fe40007ffe0ff */
[----:B------:R-:W-:Y:S01]  /*00a0*/  IADD3 R21, PT, PT, R15, 0x18, RZ ;  /* 0x000000180f157810 */ /* 0x000fe20007ffe0ff */
[----:B---3--:R-:W-:Y:S01]  /*00b0*/  IMAD R12, R13, 0x20, R6 ;  /* 0x000000200d0c7824 */ /* 0x008fe200078e0206 */
[----:B-1----:R-:W-:Y:S02]  /*00c0*/  ISETP.GE.U32.AND P0, PT, R15, UR8, PT ;  /* 0x000000080f007c0c */ /* 0x002fe4000bf06070 */
[----:B------:R-:W-:Y:S02]  /*00d0*/  ISETP.GE.U32.AND P3, PT, R17, UR8, PT ;  /* 0x0000000811007c0c */ /* 0x000fe4000bf66070 */
[----:B------:R-:W-:Y:S02]  /*00e0*/  ISETP.GE.U32.AND P2, PT, R19, UR8, PT ;  /* 0x0000000813007c0c */ /* 0x000fe4000bf46070 */
[----:B------:R-:W-:-:S02]  /*00f0*/  ISETP.GE.U32.AND P1, PT, R21, UR8, PT ;  /* 0x0000000815007c0c */ /* 0x000fc4000bf26070 */
[C---:B------:R-:W-:Y:S02]  /*0100*/  ISETP.GE.U32.OR P0, PT, R12.reuse, UR9, P0 ;  /* 0x000000090c007c0c */ /* 0x040fe40008706470 */
[C---:B------:R-:W-:Y:S02]  /*0110*/  ISETP.GE.U32.OR P3, PT, R12.reuse, UR9, P3 ;  /* 0x000000090c007c0c */ /* 0x040fe40009f66470 */
[C---:B------:R-:W-:Y:S02]  /*0120*/  ISETP.GE.U32.OR P2, PT, R12.reuse, UR9, P2 ;  /* 0x000000090c007c0c */ /* 0x040fe40009746470 */
[----:B------:R-:W-:-:S07]  /*0130*/  ISETP.GE.U32.OR P1, PT, R12, UR9, P1 ;  /* 0x000000090c007c0c */ /* 0x000fce0008f26470 */
[----:B------:R-:W0:Y:S01]  /*0140*/  @!P0 LDC.64 R10, c[0x0][0x380] ;  /* 0x0000e000ff0a8b82 */ /* 0x000e220000000a00 */
[--C-:B------:R-:W-:Y:S02]  /*0150*/  @!P0 IMAD R15, R15, UR9, R12.reuse ;  /* 0x000000090f0f8c24 */ /* 0x100fe4000f8e020c */
[--C-:B------:R-:W-:Y:S02]  /*0160*/  @!P3 IMAD R17, R17, UR9, R12.reuse ;  /* 0x000000091111bc24 */ /* 0x100fe4000f8e020c */
[--C-:B------:R-:W-:Y:S02]  /*0170*/  @!P2 IMAD R19, R19, UR9, R12.reuse ;  /* 0x000000091313ac24 */ /* 0x100fe4000f8e020c */
[----:B------:R-:W-:Y:S01]  /*0180*/  @!P1 IMAD R21, R21, UR9, R12 ;  /* 0x0000000915159c24 */ /* 0x000fe2000f8e020c */
[----:B------:R-:W1:Y:S08]  /*0190*/  @!P3 LDC.64 R8, c[0x0][0x380] ;  /* 0x0000e000ff08bb82 */ /* 0x000e700000000a00 */
[----:B------:R-:W3:Y:S08]  /*01a0*/  @!P2 LDC.64 R4, c[0x0][0x380] ;  /* 0x0000e000ff04ab82 */ /* 0x000ef00000000a00 */
[----:B------:R-:W4:Y:S01]  /*01b0*/  @!P1 LDC.64 R2, c[0x0][0x380] ;  /* 0x0000e000ff029b82 */ /* 0x000f220000000a00 */
[----:B0-----:R-:W-:-:S06]  /*01c0*/  @!P0 IMAD.WIDE.U32 R10, R15, 0x4, R10 ;  /* 0x000000040f0a8825 */ /* 0x001fcc00078e000a */
[----:B--2---:R0:W2:Y:S01]  /*01d0*/  @!P0 LDG.E R10, desc[UR6][R10.64] ;  /* 0x000000060a0a8981 */ /* 0x0040a2000c1e1900 */
[----:B-1----:R-:W-:-:S05]  /*01e0*/  @!P3 IMAD.WIDE.U32 R8, R17, 0x4, R8 ;  /* 0x000000041108b825 */ /* 0x002fca00078e0008 */
[----:B------:R-:W5:Y:S01]  /*01f0*/  @!P3 LDG.E R12, desc[UR6][R8.64] ;  /* 0x00000006080cb981 */ /* 0x000f62000c1e1900 */
[----:B---3--:R-:W-:-:S05]  /*0200*/  @!P2 IMAD.WIDE.U32 R4, R19, 0x4, R4 ;  /* 0x000000041304a825 */ /* 0x008fca00078e0004 */
[----:B------:R-:W3:Y:S01]  /*0210*/  @!P2 LDG.E R14, desc[UR6][R4.64] ;  /* 0x00000006040ea981 */ /* 0x000ee2000c1e1900 */
[----:B----4-:R-:W-:-:S05]  /*0220*/  @!P1 IMAD.WIDE.U32 R2, R21, 0x4, R2 ;  /* 0x0000000415029825 */ /* 0x010fca00078e0002 */
[----:B------:R1:W4:Y:S01]  /*0230*/  @!P1 LDG.E R16, desc[UR6][R2.64] ;  /* 0x0000000602109981 */ /* 0x000322000c1e1900 */
[----:B------:R-:W0:Y:S01]  /*0240*/  S2UR UR5, SR_CgaCtaId ;  /* 0x00000000000579c3 */ /* 0x000e220000008800 */
[----:B------:R-:W-:Y:S01]  /*0250*/  UMOV UR4, 0x400 ;  /* 0x0000040000047882 */ /* 0x000fe20000000000 */
[----:B------:R-:W-:Y:S01]  /*0260*/  IMAD R18, R13, 0x20, R0 ;  /* 0x000000200d127824 */ /* 0x000fe200078e0200 */
[----:B0-----:R-:W-:-:S06]  /*0270*/  ULEA UR4, UR5, UR4, 0x18 ;  /* 0x0000000405047291 */ /* 0x001fcc000f8ec0ff */
[----:B------:R-:W-:-:S05]  /*0280*/  LEA R11, R6, UR4, 0x2 ;  /* 0x00000004060b7c11 */ /* 0x000fca000f8e10ff */
[--C-:B-1----:R-:W-:Y:S02]  /*0290*/  IMAD R3, R6, 0x80, R11.reuse ;  /* 0x0000008006037824 */ /* 0x102fe400078e020b */
[----:B------:R-:W-:Y:S02]  /*02a0*/  IMAD R11, R0, 0x84, R11 ;  /* 0x00000084000b7824 */ /* 0x000fe400078e020b */
[C---:B------:R-:W-:Y:S01]  /*02b0*/  VIADD R20, R18.reuse, 0x8 ;  /* 0x0000000812147836 */ /* 0x040fe20000000000 */
[C---:B------:R-:W-:Y:S02]  /*02c0*/  IADD3 R22, PT, PT, R18.reuse, 0x10, RZ ;  /* 0x0000001012167810 */ /* 0x040fe40007ffe0ff */
[----:B------:R-:W-:Y:S02]  /*02d0*/  LEA R7, R7, R6, 0x5 ;  /* 0x0000000607077211 */ /* 0x000fe400078e28ff */
[----:B------:R-:W-:Y:S02]  /*02e0*/  ISETP.GE.U32.AND P5, PT, R18, UR9, PT ;  /* 0x0000000912007c0c */ /* 0x000fe4000bfa6070 */
[----:B------:R-:W-:-:S02]  /*02f0*/  ISETP.GE.U32.AND P6, PT, R20, UR9, PT ;  /* 0x0000000914007c0c */ /* 0x000fc4000bfc6070 */
[----:B------:R-:W-:Y:S02]  /*0300*/  ISETP.GE.U32.AND P4, PT, R22, UR9, PT ;  /* 0x0000000916007c0c */ /* 0x000fe4000bf86070 */
[C---:B------:R-:W-:Y:S02]  /*0310*/  ISETP.GE.U32.OR P5, PT, R7.reuse, UR8, P5 ;  /* 0x0000000807007c0c */ /* 0x040fe4000afa6470 */
[C---:B------:R-:W-:Y:S02]  /*0320*/  ISETP.GE.U32.OR P6, PT, R7.reuse, UR8, P6 ;  /* 0x0000000807007c0c */ /* 0x040fe4000b7c6470 */
[----:B------:R-:W-:Y:S02]  /*0330*/  ISETP.GE.U32.OR P4, PT, R7, UR8, P4 ;  /* 0x0000000807007c0c */ /* 0x000fe4000a786470 */
[----:B------:R-:W-:-:S07]  /*0340*/  LEA R0, R0, R3, 0x2 ;  /* 0x0000000300007211 */ /* 0x000fce00078e10ff */
[----:B------:R-:W0:Y:S08]  /*0350*/  @!P5 LDC.64 R8, c[0x0][0x388] ;  /* 0x0000e200ff08db82 */ /* 0x000e300000000a00 */
[----:B------:R-:W1:Y:S08]  /*0360*/  @!P6 LDC.64 R4, c[0x0][0x388] ;  /* 0x0000e200ff04eb82 */ /* 0x000e700000000a00 */
[----:B------:R-:W1:Y:S01]  /*0370*/  @!P4 LDC.64 R2, c[0x0][0x388] ;  /* 0x0000e200ff02cb82 */ /* 0x000e620000000a00 */
[C---:B------:R-:W-:Y:S01]  /*0380*/  IADD3 R6, PT, PT, R18.reuse, 0x18, RZ ;  /* 0x0000001812067810 */ /* 0x040fe20007ffe0ff */
[----:B------:R-:W-:-:S02]  /*0390*/  @!P5 IMAD R15, R18, UR8, R7 ;  /* 0x00000008120fdc24 */ /* 0x000fc4000f8e0207 */
[----:B------:R-:W-:Y:S02]  /*03a0*/  @!P4 IMAD R21, R22, UR8, R7 ;  /* 0x000000081615cc24 */ /* 0x000fe4000f8e0207 */
[----:B0-----:R-:W-:-:S04]  /*03b0*/  @!P5 IMAD.WIDE.U32 R8, R15, 0x4, R8 ;  /* 0x000000040f08d825 */ /* 0x001fc800078e0008 */
[----:B-1----:R-:W-:Y:S01]  /*03c0*/  @!P4 IMAD.WIDE.U32 R2, R21, 0x4, R2 ;  /* 0x000000041502c825 */ /* 0x002fe200078e0002 */
[----:B--2---:R-:W-:Y:S04]  /*03d0*/  @!P0 STS [R11], R10 ;  /* 0x0000000a0b008388 */ /* 0x004fe80000000800 */
[----:B-----5:R-:W-:Y:S04]  /*03e0*/  @!P3 STS [R11+0x420], R12 ;  /* 0x0004200c0b00b388 */ /* 0x020fe80000000800 */
[----:B---3--:R-:W-:Y:S04]  /*03f0*/  @!P2 STS [R11+0x840], R14 ;  /* 0x0008400e0b00a388 */ /* 0x008fe80000000800 */
[----:B----4-:R0:W-:Y:S01]  /*0400*/  @!P1 STS [R11+0xc60], R16 ;  /* 0x000c60100b009388 */ /* 0x0101e20000000800 */
[----:B------:R-:W-:Y:S06]  /*0410*/  BAR.SYNC.DEFER_BLOCKING 0x0 ;  /* 0x0000000000007b1d */ /* 0x000fec0000010000 */
[----:B------:R-:W1:Y:S04]  /*0420*/  @!P5 LDS R13, [R0] ;  /* 0x00000000000dd984 */ /* 0x000e680000000800 */
[----:B------:R-:W2:Y:S04]  /*0430*/  @!P6 LDS R17, [R0+0x20] ;  /* 0x000020000011e984 */ /* 0x000ea80000000800 */
[----:B------:R-:W3:Y:S01]  /*0440*/  @!P4 LDS R19, [R0+0x40] ;  /* 0x000040000013c984 */ /* 0x000ee20000000800 */
[----:B------:R-:W-:Y:S01]  /*0450*/  ISETP.GE.U32.AND P0, PT, R6, UR9, PT ;  /* 0x0000000906007c0c */ /* 0x000fe2000bf06070 */
[----:B0-----:R-:W-:-:S03]  /*0460*/  @!P6 IMAD R11, R20, UR8, R7 ;  /* 0x00000008140bec24 */ /* 0x001fc6000f8e0207 */
[----:B------:R-:W-:Y:S01]  /*0470*/  ISETP.GE.U32.OR P0, PT, R7, UR8, P0 ;  /* 0x0000000807007c0c */ /* 0x000fe20008706470 */
[----:B------:R-:W-:Y:S01]  /*0480*/  @!P6 IMAD.WIDE.U32 R4, R11, 0x4, R4 ;  /* 0x000000040b04e825 */ /* 0x000fe200078e0004 */
[----:B-1----:R0:W-:Y:S04]  /*0490*/  @!P5 STG.E desc[UR6][R8.64], R13 ;  /* 0x0000000d0800d986 */ /* 0x0021e8000c101906 */
[----:B--2---:R0:W-:Y:S04]  /*04a0*/  @!P6 STG.E desc[UR6][R4.64], R17 ;  /* 0x000000110400e986 */ /* 0x0041e8000c101906 */
[----:B---3--:R0:W-:Y:S03]  /*04b0*/  @!P4 STG.E desc[UR6][R2.64], R19 ;  /* 0x000000130200c986 */ /* 0x0081e6000c101906 */
[----:B------:R-:W-:Y:S05]  /*04c0*/  @P0 EXIT ;  /* 0x000000000000094d */ /* 0x000fea0003800000 */
[----:B0-----:R-:W0:Y:S01]  /*04d0*/  LDS R5, [R0+0x60] ;  /* 0x0000600000057984 */ /* 0x001e220000000800 */
[----:B------:R-:W1:Y:S01]  /*04e0*/  LDC.64 R2, c[0x0][0x388] ;  /* 0x0000e200ff027b82 */ /* 0x000e620000000a00 */
[----:B------:R-:W-:-:S04]  /*04f0*/  IMAD R7, R6, UR8, R7 ;  /* 0x0000000806077c24 */ /* 0x000fc8000f8e0207 */
[----:B-1----:R-:W-:-:S05]  /*0500*/  IMAD.WIDE.U32 R2, R7, 0x4, R2 ;  /* 0x0000000407027825 */ /* 0x002fca00078e0002 */
[----:B0-----:R-:W-:Y:S01]  /*0510*/  STG.E desc[UR6][R2.64], R5 ;  /* 0x0000000502007986 */ /* 0x001fe2000c101906 */
[----:B------:R-:W-:Y:S05]  /*0520*/  EXIT ;  /* 0x000000000000794d */ /* 0x000fea0003800000 */
.L_x_0:
[----:B------:R-:W-:-:S00]  /*0530*/  BRA `(.L_x_0) ;  /* 0xfffffffc00fc7947 */ /* 0x000fc0000383ffff */
[----:B------:R-:W-:-:S00]  /*0540*/  NOP ;  /* 0x0000000000007918 */ /* 0x000fc00000000000 */
        /* <DEDUP_REMOVED lines=11> */
.L_x_16:


//--------------------- .text._Z21SinglePassRowWiseScanPKjPjS1_S1_S1_jj --------------------------
	.section	.text._Z21SinglePassRowWiseScanPKjPjS1_S1_S1_jj,"ax",@progbits
	.align	128
        .global         _Z21SinglePassRowWiseScanPKjPjS1_S1_S1_jj
        .type           _Z21SinglePassRowWiseScanPKjPjS1_S1_S1_jj,@function
        .size           _Z21SinglePassRowWiseScanPKjPjS1_S1_S1_jj,(.L_x_17 - _Z21SinglePassRowWiseScanPKjPjS1_S1_S1_jj)
        .other          _Z21SinglePassRowWiseScanPKjPjS1_S1_S1_jj,@"STO_CUDA_ENTRY STV_DEFAULT"
_Z21SinglePassRowWiseScanPKjPjS1_S1_S1_jj:
.text._Z21SinglePassRowWiseScanPKjPjS1_S1_S1_jj:
[----:B------:R-:W-:Y:S01]  /*0000*/  LDC R1, c[0x0][0x37c] ;  /* 0x0000df00ff017b82 */ /* 0x000fe20000000800 */
[----:B------:R-:W0:Y:S07]  /*0010*/  S2R R4, SR_TID.X ;  /* 0x0000000000047919 */ /* 0x000e2e0000002100 */
[----:B------:R-:W1:Y:S01]  /*0020*/  LDC.64 R2, c[0x0][0x3a8] ;  /* 0x0000ea00ff027b82 */ /* 0x000e620000000a00 */
[----:B------:R-:W2:Y:S01]  /*0030*/  LDCU.64 UR6, c[0x0][0x358] ;  /* 0x00006b00ff0677ac */ /* 0x000ea20008000a00 */
[----:B------:R-:W-:Y:S01]  /*0040*/  BSSY.RECONVERGENT B0, `(.L_x_1) ;  /* 0x000000a000007945 */ /* 0x000fe20003800200 */
[----:B0-----:R-:W-:-:S13]  /*0050*/  ISETP.NE.AND P1, PT, R4, RZ, PT ;  /* 0x000000ff0400720c */ /* 0x001fda0003f25270 */
[----:B--2---:R-:W-:Y:S05]  /*0060*/  @P1 BRA `(.L_x_2) ;  /* 0x00000000001c1947 */ /* 0x004fea0003800000 */
[----:B------:R-:W0:Y:S01]  /*0070*/  LDC.64 R6, c[0x0][0x3a0] ;  /* 0x0000e800ff067b82 */ /* 0x000e220000000a00 */
[----:B------:R-:W-:-:S05]  /*0080*/  IMAD.MOV.U32 R5, RZ, RZ, 0x1 ;  /* 0x00000001ff057424 */ /* 0x000fca00078e00ff */
[----:B0-----:R-:W2:Y:S02]  /*0090*/  ATOMG.E.ADD.STRONG.GPU PT, R6, desc[UR6][R6.64], R5 ;  /* 0x80000005060679a8 */ /* 0x001ea400081ef106 */
[----:B------:R-:W0:Y:S01]  /*00a0*/  S2UR UR5, SR_CgaCtaId ;  /* 0x00000000000579c3 */ /* 0x000e220000008800 */
[----:B------:R-:W-:Y:S02]  /*00b0*/  UMOV UR4, 0x400 ;  /* 0x0000040000047882 */ /* 0x000fe40000000000 */
[----:B0-----:R-:W-:-:S09]  /*00c0*/  ULEA UR4, UR5, UR4, 0x18 ;  /* 0x0000000405047291 */ /* 0x001fd2000f8ec0ff */
[----:B--2---:R0:W-:Y:S03]  /*00d0*/  STS [UR4+0x400], R6 ;  /* 0x00040006ff007988 */ /* 0x0041e60008000804 */
.L_x_2:
[----:B------:R-:W-:Y:S05]  /*00e0*/  BSYNC.RECONVERGENT B0 ;  /* 0x0000000000007941 */ /* 0x000fea0003800200 */
.L_x_1:
[----:B------:R-:W2:Y:S01]  /*00f0*/  S2UR UR5, SR_CgaCtaId ;  /* 0x00000000000579c3 */ /* 0x000ea20000008800 */
[----:B-1----:R-:W1:Y:S07]  /*0100*/  I2F.U32.RP R0, R2 ;  /* 0x0000000200007306 */ /* 0x002e6e0000209000 */
[----:B------:R-:W-:Y:S01]  /*0110*/  BAR.SYNC.DEFER_BLOCKING 0x0 ;  /* 0x0000000000007b1d */ /* 0x000fe20000010000 */
[----:B------:R-:W-:-:S05]  /*0120*/  ISETP.NE.U32.AND P3, PT, R2, RZ, PT ;  /* 0x000000ff0200720c */ /* 0x000fca0003f65070 */
[----:B------:R-:W-:Y:S01]  /*0130*/  UMOV UR4, 0x400 ;  /* 0x0000040000047882 */ /* 0x000fe20000000000 */
[----:B------:R-:W-:Y:S01]  /*0140*/  BSSY.RECONVERGENT B0, `(.L_x_3) ;  /* 0x0000020000007945 */ /* 0x000fe20003800200 */
[----:B-1----:R-:W0:Y:S01]  /*0150*/  MUFU.RCP R0, R0 ;  /* 0x0000000000007308 */ /* 0x002e220000001000 */
[----:B--2---:R-:W-:-:S09]  /*0160*/  ULEA UR5, UR5, UR4, 0x18 ;  /* 0x0000000405057291 */ /* 0x004fd2000f8ec0ff */
[----:B------:R-:W1:Y:S01]  /*0170*/  LDS R5, [UR5+0x400] ;  /* 0x00040005ff057984 */ /* 0x000e620008000800 */
[----:B0-----:R-:W-:-:S04]  /*0180*/  VIADD R6, R0, 0xffffffe ;  /* 0x0ffffffe00067836 */ /* 0x001fc80000000000 */
[----:B------:R0:W2:Y:S02]  /*0190*/  F2I.FTZ.U32.TRUNC.NTZ R7, R6 ;  /* 0x0000000600077305 */ /* 0x0000a4000021f000 */
[----:B0-----:R-:W-:Y:S01]  /*01a0*/  IMAD.MOV.U32 R6, RZ, RZ, RZ ;  /* 0x000000ffff067224 */ /* 0x001fe200078e00ff */
[----:B--2---:R-:W-:-:S05]  /*01b0*/  IADD3 R9, PT, PT, RZ, -R7, RZ ;  /* 0x80000007ff097210 */ /* 0x004fca0007ffe0ff */
[----:B------:R-:W-:-:S04]  /*01c0*/  IMAD R9, R9, R2, RZ ;  /* 0x0000000209097224 */ /* 0x000fc800078e02ff */
[----:B------:R-:W-:-:S06]  /*01d0*/  IMAD.HI.U32 R0, R7, R9, R6 ;  /* 0x0000000907007227 */ /* 0x000fcc00078e0006 */
[----:B-1----:R-:W-:Y:S01]  /*01e0*/  IMAD.HI.U32 R7, R0, R5, RZ ;  /* 0x0000000500077227 */ /* 0x002fe200078e00ff */
[----:B------:R-:W-:-:S03]  /*01f0*/  LEA R0, R4, UR5, 0x2 ;  /* 0x0000000504007c11 */ /* 0x000fc6000f8e10ff */
[----:B------:R-:W-:-:S04]  /*0200*/  IMAD.MOV R9, RZ, RZ, -R7 ;  /* 0x000000ffff097224 */ /* 0x000fc800078e0a07 */
[----:B------:R-:W-:-:S05]  /*0210*/  IMAD R9, R2, R9, R5 ;  /* 0x0000000902097224 */ /* 0x000fca00078e0205 */
[----:B------:R-:W-:-:S13]  /*0220*/  ISETP.GE.U32.AND P0, PT, R9, R2, PT ;  /* 0x000000020900720c */ /* 0x000fda0003f06070 */
[----:B------:R-:W-:Y:S01]  /*0230*/  @P0 IADD3 R9, PT, PT, R9, -R2, RZ ;  /* 0x8000000209090210 */ /* 0x000fe20007ffe0ff */
[----:B------:R-:W-:-:S03]  /*0240*/  @P0 VIADD R7, R7, 0x1 ;  /* 0x0000000107070836 */ /* 0x000fc60000000000 */
[----:B------:R-:W-:-:S13]  /*0250*/  ISETP.GE.U32.AND P2, PT, R9, R2, PT ;  /* 0x000000020900720c */ /* 0x000fda0003f46070 */
[----:B------:R-:W-:Y:S02]  /*0260*/  @P2 IADD3 R7, PT, PT, R7, 0x1, RZ ;  /* 0x0000000107072810 */ /* 0x000fe40007ffe0ff */
[----:B------:R-:W-:-:S04]  /*0270*/  @!P3 LOP3.LUT R7, RZ, R2, RZ, 0x33, !PT ;  /* 0x00000002ff07b212 */ /* 0x000fc800078e33ff */
[C---:B------:R-:W-:Y:S01]  /*0280*/  IADD3 R6, PT, PT, -R7.reuse, RZ, RZ ;  /* 0x000000ff07067210 */ /* 0x040fe20007ffe1ff */
[----:B------:R-:W-:-:S04]  /*0290*/  IMAD R8, R7, 0x100, R4 ;  /* 0x0000010007087824 */ /* 0x000fc800078e0204 */
[----:B------:R-:W-:Y:S01]  /*02a0*/  IMAD R6, R2, R6, R5 ;  /* 0x0000000602067224 */ /* 0x000fe200078e0205 */
[----:B------:R-:W-:-:S03]  /*02b0*/  ISETP.GE.U32.AND P0, PT, R8, R3, PT ;  /* 0x000000030800720c */ /* 0x000fc60003f06070 */
[----:B------:R-:W-:-:S10]  /*02c0*/  IMAD R3, R6, R3, R8 ;  /* 0x0000000306037224 */ /* 0x000fd400078e0208 */
[----:B------:R-:W-:Y:S05]  /*02d0*/  @P0 BRA `(.L_x_4) ;  /* 0x0000000000140947 */ /* 0x000fea0003800000 */
[----:B------:R-:W0:Y:S02]  /*02e0*/  LDC.64 R6, c[0x0][0x380] ;  /* 0x0000e000ff067b82 */ /* 0x000e240000000a00 */
[----:B0-----:R-:W-:-:S06]  /*02f0*/  IMAD.WIDE R6, R3, 0x4, R6 ;  /* 0x0000000403067825 */ /* 0x001fcc00078e0206 */
[----:B------:R-:W2:Y:S04]  /*0300*/  LDG.E R7, desc[UR6][R6.64] ;  /* 0x0000000606077981 */ /* 0x000ea8000c1e1900 */
[----:B--2---:R0:W-:Y:S01]  /*0310*/  STS [R0], R7 ;  /* 0x0000000700007388 */ /* 0x0041e20000000800 */
[----:B------:R-:W-:Y:S05]  /*0320*/  BRA `(.L_x_5) ;  /* 0x0000000000047947 */ /* 0x000fea0003800000 */
.L_x_4:
[----:B------:R1:W-:Y:S02]  /*0330*/  STS [R0], RZ ;  /* 0x000000ff00007388 */ /* 0x0003e40000000800 */
.L_x_5:
[----:B------:R-:W-:Y:S05]  /*0340*/  BSYNC.RECONVERGENT B0 ;  /* 0x0000000000007941 */ /* 0x000fea0003800200 */
.L_x_3:
[----:B------:R-:W-:Y:S01]  /*0350*/  BAR.SYNC.DEFER_BLOCKING 0x0 ;  /* 0x0000000000007b1d */ /* 0x000fe20000010000 */
[C---:B------:R-:W-:Y:S01]  /*0360*/  ISETP.NE.AND P3, PT, R4.reuse, RZ, PT ;  /* 0x000000ff0400720c */ /* 0x040fe20003f65270 */
[----:B------:R-:W-:Y:S01]  /*0370*/  IMAD.MOV.U32 R6, RZ, RZ, RZ ;  /* 0x000000ffff067224 */ /* 0x000fe200078e00ff */
[----:B------:R-:W-:-:S11]  /*0380*/  ISETP.GE.U32.AND P2, PT, R4, 0x2, PT ;  /* 0x000000020400780c */ /* 0x000fd60003f46070 */
[----:B------:R-:W-:Y:S01]  /*0390*/  @P3 LDS R6, [R0+-0x4] ;  /* 0xfffffc0000063984 */ /* 0x000fe20000000800 */
[----:B------:R-:W-:Y:S06]  /*03a0*/  BAR.SYNC.DEFER_BLOCKING 0x0 ;  /* 0x0000000000007b1d */ /* 0x000fec0000010000 */
[----:B0-----:R-:W0:Y:S02]  /*03b0*/  @P3 LDS R7, [R0] ;  /* 0x0000000000073984 */ /* 0x001e240000000800 */
[----:B0-----:R-:W-:Y:S01]  /*03c0*/  @P3 IADD3 R7, PT, PT, R7, R6, RZ ;  /* 0x0000000607073210 */ /* 0x001fe20007ffe0ff */
[----:B------:R-:W-:-:S04]  /*03d0*/  IMAD.MOV.U32 R6, RZ, RZ, RZ ;  /* 0x000000ffff067224 */ /* 0x000fc800078e00ff */
[----:B------:R-:W-:Y:S01]  /*03e0*/  @P3 STS [R0], R7 ;  /* 0x0000000700003388 */ /* 0x000fe20000000800 */
[----:B------:R-:W-:Y:S01]  /*03f0*/  BAR.SYNC.DEFER_BLOCKING 0x0 ;  /* 0x0000000000007b1d */ /* 0x000fe20000010000 */
[----:B------:R-:W-:-:S05]  /*0400*/  ISETP.GE.U32.AND P3, PT, R4, 0x4, PT ;  /* 0x000000040400780c */ /* 0x000fca0003f66070 */
[----:B------:R-:W-:Y:S02]  /*0410*/  @P2 LDS R6, [R0+-0x8] ;  /* 0xfffff80000062984 */ /* 0x000fe40000000800 */
[----:B------:R-:W-:Y:S06]  /*0420*/  BAR.SYNC.DEFER_BLOCKING 0x0 ;  /* 0x0000000000007b1d */ /* 0x000fec0000010000 */
[----:B------:R-:W0:Y:S02]  /*0430*/  @P2 LDS R9, [R0] ;  /* 0x0000000000092984 */ /* 0x000e240000000800 */
        /* <DEDUP_REMOVED lines=36> */
[----:B------:R-:W-:Y:S01]  /*0680*/  ISETP.GE.U32.AND P2, PT, R4, 0x80, PT ;  /* 0x000000800400780c */ /* 0x000fe20003f46070 */
[----:B------:R-:W-:-:S04]  /*0690*/  IMAD.MOV.U32 R4, RZ, RZ, RZ ;  /* 0x000000ffff047224 */ /* 0x000fc800078e00ff */
[----:B------:R-:W-:Y:S02]  /*06a0*/  @P3 LDS R6, [R0+-0x100] ;  /* 0xffff000000063984 */ /* 0x000fe40000000800 */
[----:B------:R-:W-:Y:S06]  /*06b0*/  BAR.SYNC.DEFER_BLOCKING 0x0 ;  /* 0x0000000000007b1d */ /* 0x000fec0000010000 */
[----:B------:R-:W0:Y:S02]  /*06c0*/  @P3 LDS R7, [R0] ;  /* 0x0000000000073984 */ /* 0x000e240000000800 */
[----:B0-----:R-:W-:-:S05]  /*06d0*/  @P3 IADD3 R7, PT, PT, R7, R6, RZ ;  /* 0x0000000607073210 */ /* 0x001fca0007ffe0ff */
[----:B------:R-:W-:Y:S01]  /*06e0*/  @P3 STS [R0], R7 ;  /* 0x0000000700003388 */ /* 0x000fe20000000800 */
[----:B------:R-:W-:Y:S06]  /*06f0*/  BAR.SYNC.DEFER_BLOCKING 0x0 ;  /* 0x0000000000007b1d */ /* 0x000fec0000010000 */
[----:B------:R-:W-:Y:S02]  /*0700*/  @P2 LDS R4, [R0+-0x200] ;  /* 0xfffe000000042984 */ /* 0x000fe40000000800 */
[----:B------:R-:W-:Y:S06]  /*0710*/  BAR.SYNC.DEFER_BLOCKING 0x0 ;  /* 0x0000000000007b1d */ /* 0x000fec0000010000 */
[----:B------:R-:W0:Y:S02]  /*0720*/  @P2 LDS R9, [R0] ;  /* 0x0000000000092984 */ /* 0x000e240000000800 */
[----:B0-----:R-:W-:-:S05]  /*0730*/  @P2 IADD3 R9, PT, PT, R9, R4, RZ ;  /* 0x0000000409092210 */ /* 0x001fca0007ffe0ff */
[----:B------:R0:W-:Y:S01]  /*0740*/  @P2 STS [R0], R9 ;  /* 0x0000000900002388 */ /* 0x0001e20000000800 */
[----:B------:R-:W-:Y:S06]  /*0750*/  BAR.SYNC.DEFER_BLOCKING 0x0 ;  /* 0x0000000000007b1d */ /* 0x000fec0000010000 */
[----:B------:R-:W-:Y:S05]  /*0760*/  @P1 BRA `(.L_x_6) ;  /* 0x0000000000741947 */ /* 0x000fea0003800000 */
[----:B------:R-:W0:Y:S01]  /*0770*/  LDC.64 R10, c[0x0][0x398] ;  /* 0x0000e600ff0a7b82 */ /* 0x000e220000000a00 */
[C---:B------:R-:W-:Y:S01]  /*0780*/  ISETP.GE.U32.AND P1, PT, R5.reuse, R2, PT ;  /* 0x000000020500720c */ /* 0x040fe20003f26070 */
[----:B0-----:R-:W-:-:S12]  /*0790*/  IMAD.WIDE.U32 R8, R5, 0x4, R10 ;  /* 0x0000000405087825 */ /* 0x001fd800078e000a */
[----:B------:R-:W-:Y:S05]  /*07a0*/  @!P1 BRA `(.L_x_7) ;  /* 0x0000000000209947 */ /* 0x000fea0003800000 */
[----:B------:R-:W0:Y:S01]  /*07b0*/  LDC.64 R6, c[0x0][0x390] ;  /* 0x0000e400ff067b82 */ /* 0x000e220000000a00 */
[----:B------:R-:W-:Y:S01]  /*07c0*/  BSSY B0, `(.L_x_7) ;  /* 0x0000006000007945 */ /* 0x000fe20003800000 */
[----:B0-----:R-:W-:-:S07]  /*07d0*/  IMAD.WIDE.U32 R6, R5, 0x4, R6 ;  /* 0x0000000405067825 */ /* 0x001fce00078e0006 */
.L_x_8:
[----:B------:R-:W-:Y:S05]  /*07e0*/  YIELD ;  /* 0x0000000000007946 */ /* 0x000fea0003800000 */
[----:B------:R-:W2:Y:S02]  /*07f0*/  ATOMG.E.OR.STRONG.GPU PT, R4, desc[UR6][R6.64], RZ ;  /* 0x800000ff060479a8 */ /* 0x000ea4000b1ef106 */
[----:B--2---:R-:W-:-:S13]  /*0800*/  ISETP.NE.AND P1, PT, R4, RZ, PT ;  /* 0x000000ff0400720c */ /* 0x004fda0003f25270 */
[----:B------:R-:W-:Y:S05]  /*0810*/  @!P1 BRA `(.L_x_8) ;  /* 0xfffffffc00f09947 */ /* 0x000fea000383ffff */
[----:B------:R-:W-:Y:S05]  /*0820*/  BSYNC B0 ;  /* 0x0000000000007941 */ /* 0x000fea0003800000 */
.L_x_7:
[----:B------:R-:W2:Y:S01]  /*0830*/  LDG.E R8, desc[UR6][R8.64] ;  /* 0x0000000608087981 */ /* 0x000ea2000c1e1900 */
[----:B------:R-:W0:Y:S01]  /*0840*/  LDCU UR4, c[0x0][0x360] ;  /* 0x00006c00ff0477ac */ /* 0x000e220008000800 */
[----:B------:R-:W-:Y:S01]  /*0850*/  IMAD.IADD R15, R5, 0x1, R2 ;  /* 0x00000001050f7824 */ /* 0x000fe200078e0202 */
[----:B------:R-:W3:Y:S03]  /*0860*/  LDC.64 R6, c[0x0][0x390] ;  /* 0x0000e400ff067b82 */ /* 0x000ee60000000a00 */
[----:B------:R-:W-:-:S04]  /*0870*/  IMAD.WIDE.U32 R4, R15, 0x4, R10 ;  /* 0x000000040f047825 */ /* 0x000fc800078e000a */
[----:B------:R-:W-:Y:S01]  /*0880*/  IMAD.MOV.U32 R11, RZ, RZ, 0x1 ;  /* 0x00000001ff0b7424 */ /* 0x000fe200078e00ff */
[----:B0-----:R-:W-:Y:S01]  /*0890*/  ULEA UR4, UR4, UR5, 0x2 ;  /* 0x0000000504047291 */ /* 0x001fe2000f8e10ff */
[----:B---3--:R-:W-:Y:S01]  /*08a0*/  IMAD.WIDE.U32 R6, R15, 0x4, R6 ;  /* 0x000000040f067825 */ /* 0x008fe200078e0006 */
[----:B--2---:R-:W-:Y:S07]  /*08b0*/  STS [UR5+0x404], R8 ;  /* 0x00040408ff007988 */ /* 0x004fee0008000805 */
[----:B------:R-:W0:Y:S02]  /*08c0*/  LDS R13, [UR4+-0x4] ;  /* 0xfffffc04ff0d7984 */ /* 0x000e240008000800 */
[----:B0-----:R-:W-:-:S05]  /*08d0*/  IADD3 R13, PT, PT, R8, R13, RZ ;  /* 0x0000000d080d7210 */ /* 0x001fca0007ffe0ff */
[----:B------:R2:W-:Y:S01]  /*08e0*/  STG.E desc[UR6][R4.64], R13 ;  /* 0x0000000d04007986 */ /* 0x0005e2000c101906 */
[----:B------:R-:W-:Y:S06]  /*08f0*/  MEMBAR.SC.GPU ;  /* 0x0000000000007992 */ /* 0x000fec0000002000 */
[----:B------:R-:W-:-:S00]  /*0900*/  ERRBAR ;  /* 0x00000000000079ab */ /* 0x000fc00000000000 */
[----:B------:R-:W-:Y:S06]  /*0910*/  CGAERRBAR ;  /* 0x00000000000075ab */ /* 0x000fec0000000000 */
[----:B------:R-:W-:Y:S04]  /*0920*/  CCTL.IVALL ;  /* 0x00000000ff00798f */ /* 0x000fe80002000000 */
[----:B------:R2:W5:Y:S02]  /*0930*/  ATOMG.E.ADD.STRONG.GPU PT, RZ, desc[UR6][R6.64], R11 ;  /* 0x8000000b06ff79a8 */ /* 0x00056400081ef106 */
.L_x_6:
[----:B------:R-:W-:Y:S05]  /*0940*/  WARPSYNC.ALL ;  /* 0x0000000000007948 */ /* 0x000fea0003800000 */
[----:B------:R-:W-:Y:S06]  /*0950*/  BAR.SYNC.DEFER_BLOCKING 0x0 ;  /* 0x0000000000007b1d */ /* 0x000fec0000010000 */
[----:B------:R-:W-:Y:S05]  /*0960*/  @P0 EXIT ;  /* 0x000000000000094d */ /* 0x000fea0003800000 */
[----:B01----:R-:W-:Y:S01]  /*0970*/  LDS R0, [R0] ;  /* 0x0000000000007984 */ /* 0x003fe20000000800 */
[----:B--2---:R-:W0:Y:S03]  /*0980*/  LDC.64 R4, c[0x0][0x388] ;  /* 0x0000e200ff047b82 */ /* 0x004e260000000a00 */
[----:B------:R-:W1:Y:S01]  /*0990*/  LDS R7, [UR5+0x404] ;  /* 0x00040405ff077984 */ /* 0x000e620008000800 */
[----:B0-----:R-:W-:Y:S01]  /*09a0*/  IMAD.WIDE R2, R3, 0x4, R4 ;  /* 0x0000000403027825 */ /* 0x001fe200078e0204 */
[----:B-1----:R-:W-:-:S05]  /*09b0*/  IADD3 R7, PT, PT, R0, R7, RZ ;  /* 0x0000000700077210 */ /* 0x002fca0007ffe0ff */
[----:B------:R-:W-:Y:S01]  /*09c0*/  STG.E desc[UR6][R2.64], R7 ;  /* 0x0000000702007986 */ /* 0x000fe2000c101906 */
[----:B------:R-:W-:Y:S05]  /*09d0*/  EXIT ;  /* 0x000000000000794d */ /* 0x000fea0003800000 */
.L_x_9:
        /* <DEDUP_REMOVED lines=10> */
.L_x_17:


//--------------------- .text._Z7SumRowsPjjj      --------------------------
	.section	.text._Z7SumRowsPjjj,"ax",@progbits
	.align	128
        .global         _Z7SumRowsPjjj
        .type           _Z7SumRowsPjjj,@function
        .size           _Z7SumRowsPjjj,(.L_x_18 - _Z7SumRowsPjjj)
        .other          _Z7SumRowsPjjj,@"STO_CUDA_ENTRY STV_DEFAULT"
_Z7SumRowsPjjj:
.text._Z7SumRowsPjjj:
[----:B------:R-:W-:Y:S01]  /*0000*/  LDC R1, c[0x0][0x37c] ;  /* 0x0000df00ff017b82 */ /* 0x000fe20000000800 */
[----:B------:R-:W0:Y:S07]  /*0010*/  S2R R0, SR_TID.Y ;  /* 0x0000000000007919 */ /* 0x000e2e0000002200 */
[----:B------:R-:W0:Y:S08]  /*0020*/  S2UR UR4, SR_CTAID.Y ;  /* 0x00000000000479c3 */ /* 0x000e300000002600 */
[----:B------:R-:W0:Y:S08]  /*0030*/  LDC R5, c[0x0][0x364] ;  /* 0x0000d900ff057b82 */ /* 0x000e300000000800 */
[----:B------:R-:W1:Y:S01]  /*0040*/  LDC.64 R2, c[0x0][0x388] ;  /* 0x0000e200ff027b82 */ /* 0x000e620000000a00 */
[----:B0-----:R-:W-:Y:S01]  /*0050*/  IMAD R5, R5, UR4, R0 ;  /* 0x0000000405057c24 */ /* 0x001fe2000f8e0200 */
[----:B-1----:R-:W-:-:S04]  /*0060*/  ISETP.GE.U32.AND P0, PT, R3, 0x2, PT ;  /* 0x000000020300780c */ /* 0x002fc80003f06070 */
[----:B------:R-:W-:-:S13]  /*0070*/  ISETP.GE.U32.OR P0, PT, R5, R2, !P0 ;  /* 0x000000020500720c */ /* 0x000fda0004706470 */
[----:B------:R-:W-:Y:S05]  /*0080*/  @P0 EXIT ;  /* 0x000000000000094d */ /* 0x000fea0003800000 */
[----:B------:R-:W-:Y:S01]  /*0090*/  IADD3 R0, PT, PT, R3, -0x2, RZ ;  /* 0xfffffffe03007810 */ /* 0x000fe20007ffe0ff */
[----:B------:R-:W-:Y:S01]  /*00a0*/  IMAD R5, R5, R3, RZ ;  /* 0x0000000305057224 */ /* 0x000fe200078e02ff */
[----:B------:R-:W0:Y:S01]  /*00b0*/  LDCU.64 UR4, c[0x0][0x358] ;  /* 0x00006b00ff0477ac */ /* 0x000e220008000a00 */
[----:B------:R-:W-:Y:S01]  /*00c0*/  HFMA2 R6, -RZ, RZ, 0, 5.9604644775390625e-08 ;  /* 0x00000001ff067431 */ /* 0x000fe200000001ff */
[----:B------:R-:W-:Y:S01]  /*00d0*/  ISETP.GE.U32.AND P0, PT, R0, 0xf, PT ;  /* 0x0000000f0000780c */ /* 0x000fe20003f06070 */
[----:B------:R-:W-:Y:S02]  /*00e0*/  VIADD R0, R3, 0xffffffff ;  /* 0xffffffff03007836 */ /* 0x000fe40000000000 */
[----:B------:R-:W-:-:S03]  /*00f0*/  VIADD R4, R5, 0xffffffff ;  /* 0xffffffff05047836 */ /* 0x000fc60000000000 */
[----:B------:R-:W-:-:S07]  /*0100*/  LOP3.LUT R9, R0, 0xf, RZ, 0xc0, !PT ;  /* 0x0000000f00097812 */ /* 0x000fce00078ec0ff */
[----:B------:R-:W-:Y:S05]  /*0110*/  @!P0 BRA `(.L_x_10) ;  /* 0x0000000400708947 */ /* 0x000fea0003800000 */
[----:B------:R-:W1:Y:S02]  /*0120*/  LDC.64 R2, c[0x0][0x380] ;  /* 0x0000e000ff027b82 */ /* 0x000e640000000a00 */
[----:B-1----:R-:W-:-:S05]  /*0130*/  IMAD.WIDE.U32 R10, R5, 0x4, R2 ;  /* 0x00000004050a7825 */ /* 0x002fca00078e0002 */
[----:B0-----:R0:W5:Y:S01]  /*0140*/  LDG.E R19, desc[UR4][R10.64] ;  /* 0x000000040a137981 */ /* 0x001162000c1e1900 */
[----:B------:R-:W-:Y:S01]  /*0150*/  LOP3.LUT R8, R0, 0xfffffff0, RZ, 0xc0, !PT ;  /* 0xfffffff000087812 */ /* 0x000fe200078ec0ff */
[----:B------:R-:W-:Y:S01]  /*0160*/  IMAD.MOV.U32 R7, RZ, RZ, R5 ;  /* 0x000000ffff077224 */ /* 0x000fe200078e0005 */
[----:B------:R-:W-:Y:S02]  /*0170*/  MOV R6, 0x8 ;  /* 0x0000000800067802 */ /* 0x000fe40000000f00 */
[----:B------:R-:W-:-:S07]  /*0180*/  IADD3 R8, PT, PT, -R8, RZ, RZ ;  /* 0x000000ff08087210 */ /* 0x000fce0007ffe1ff */
.L_x_11:
[----:B------:R-:W-:-:S04]  /*0190*/  VIADD R17, R7, 0x1 ;  /* 0x0000000107117836 */ /* 0x000fc80000000000 */
[----:B------:R-:W-:-:S05]  /*01a0*/  IMAD.WIDE.U32 R16, R17, 0x4, R2 ;  /* 0x0000000411107825 */ /* 0x000fca00078e0002 */
[----:B01----:R-:W2:Y:S01]  /*01b0*/  LDG.E R10, desc[UR4][R16.64] ;  /* 0x00000004100a7981 */ /* 0x003ea2000c1e1900 */
[----:B------:R-:W-:Y:S01]  /*01c0*/  IADD3 R11, PT, PT, R7, 0x2, RZ ;  /* 0x00000002070b7810 */ /* 0x000fe20007ffe0ff */
[----:B--2--5:R-:W-:-:S04]  /*01d0*/  IMAD.IADD R19, R10, 0x1, R19 ;  /* 0x000000010a137824 */ /* 0x024fc800078e0213 */
[----:B------:R-:W-:Y:S01]  /*01e0*/  IMAD.WIDE.U32 R10, R11, 0x4, R2 ;  /* 0x000000040b0a7825 */ /* 0x000fe200078e0002 */
[----:B------:R0:W-:Y:S04]  /*01f0*/  STG.E desc[UR4][R16.64], R19 ;  /* 0x0000001310007986 */ /* 0x0001e8000c101904 */
[----:B------:R-:W2:Y:S01]  /*0200*/  LDG.E R12, desc[UR4][R10.64] ;  /* 0x000000040a0c7981 */ /* 0x000ea2000c1e1900 */
[----:B------:R-:W-:Y:S01]  /*0210*/  IADD3 R13, PT, PT, R7, 0x3, RZ ;  /* 0x00000003070d7810 */ /* 0x000fe20007ffe0ff */
[----:B--2---:R-:W-:-:S04]  /*0220*/  IMAD.IADD R21, R19, 0x1, R12 ;  /* 0x0000000113157824 */ /* 0x004fc800078e020c */
[----:B------:R-:W-:Y:S01]  /*0230*/  IMAD.WIDE.U32 R12, R13, 0x4, R2 ;  /* 0x000000040d0c7825 */ /* 0x000fe200078e0002 */
[----:B------:R1:W-:Y:S04]  /*0240*/  STG.E desc[UR4][R10.64], R21 ;  /* 0x000000150a007986 */ /* 0x0003e8000c101904 */
[----:B------:R-:W2:Y:S01]  /*0250*/  LDG.E R14, desc[UR4][R12.64] ;  /* 0x000000040c0e7981 */ /* 0x000ea2000c1e1900 */
[----:B------:R-:W-:Y:S01]  /*0260*/  IADD3 R15, PT, PT, R7, 0x4, RZ ;  /* 0x00000004070f7810 */ /* 0x000fe20007ffe0ff */
[----:B--2---:R-:W-:-:S04]  /*0270*/  IMAD.IADD R23, R21, 0x1, R14 ;  /* 0x0000000115177824 */ /* 0x004fc800078e020e */
[----:B------:R-:W-:Y:S01]  /*0280*/  IMAD.WIDE.U32 R14, R15, 0x4, R2 ;  /* 0x000000040f0e7825 */ /* 0x000fe200078e0002 */
[----:B------:R2:W-:Y:S04]  /*0290*/  STG.E desc[UR4][R12.64], R23 ;  /* 0x000000170c007986 */ /* 0x0005e8000c101904 */
[----:B0-----:R-:W3:Y:S01]  /*02a0*/  LDG.E R16, desc[UR4][R14.64] ;  /* 0x000000040e107981 */ /* 0x001ee2000c1e1900 */
[----:B------:R-:W-:Y:S01]  /*02b0*/  IADD3 R17, PT, PT, R7, 0x5, RZ ;  /* 0x0000000507117810 */ /* 0x000fe20007ffe0ff */
[----:B---3--:R-:W-:-:S04]  /*02c0*/  IMAD.IADD R19, R23, 0x1, R16 ;  /* 0x0000000117137824 */ /* 0x008fc800078e0210 */
[----:B------:R-:W-:Y:S01]  /*02d0*/  IMAD.WIDE.U32 R16, R17, 0x4, R2 ;  /* 0x0000000411107825 */ /* 0x000fe200078e0002 */
[----:B------:R0:W-:Y:S04]  /*02e0*/  STG.E desc[UR4][R14.64], R19 ;  /* 0x000000130e007986 */ /* 0x0001e8000c101904 */
[----:B-1----:R-:W3:Y:S01]  /*02f0*/  LDG.E R10, desc[UR4][R16.64] ;  /* 0x00000004100a7981 */ /* 0x002ee2000c1e1900 */
[----:B------:R-:W-:Y:S01]  /*0300*/  IADD3 R11, PT, PT, R7, 0x6, RZ ;  /* 0x00000006070b7810 */ /* 0x000fe20007ffe0ff */
[----:B---3--:R-:W-:-:S04]  /*0310*/  IMAD.IADD R21, R19, 0x1, R10 ;  /* 0x0000000113157824 */ /* 0x008fc800078e020a */
[----:B------:R-:W-:Y:S01]  /*0320*/  IMAD.WIDE.U32 R10, R11, 0x4, R2 ;  /* 0x000000040b0a7825 */ /* 0x000fe200078e0002 */
[----:B------:R1:W-:Y:S04]  /*0330*/  STG.E desc[UR4][R16.64], R21 ;  /* 0x0000001510007986 */ /* 0x0003e8000c101904 */
[----:B--2---:R-:W2:Y:S01]  /*0340*/  LDG.E R12, desc[UR4][R10.64] ;  /* 0x000000040a0c7981 */ /* 0x004ea2000c1e1900 */
[----:B------:R-:W-:Y:S02]  /*0350*/  IADD3 R13, PT, PT, R7, 0x7, RZ ;  /* 0x00000007070d7810 */ /* 0x000fe40007ffe0ff */
[----:B--2---:R-:W-:-:S03]  /*0360*/  IADD3 R23, PT, PT, R21, R12, RZ ;  /* 0x0000000c15177210 */ /* 0x004fc60007ffe0ff */
[----:B------:R-:W-:Y:S02]  /*0370*/  IMAD.WIDE.U32 R12, R13, 0x4, R2 ;  /* 0x000000040d0c7825 */ /* 0x000fe400078e0002 */
[----:B------:R2:W-:Y:S04]  /*0380*/  STG.E desc[UR4][R10.64], R23 ;  /* 0x000000170a007986 */ /* 0x0005e8000c101904 */
[----:B0-----:R-:W3:Y:S01]  /*0390*/  LDG.E R14, desc[UR4][R12.64] ;  /* 0x000000040c0e7981 */ /* 0x001ee2000c1e1900 */
[----:B------:R-:W-:Y:S01]  /*03a0*/  VIADD R15, R7, 0x8 ;  /* 0x00000008070f7836 */ /* 0x000fe20000000000 */
[----:B---3--:R-:W-:-:S03]  /*03b0*/  IADD3 R19, PT, PT, R23, R14, RZ ;  /* 0x0000000e17137210 */ /* 0x008fc60007ffe0ff */
[----:B------:R-:W-:Y:S02]  /*03c0*/  IMAD.WIDE.U32 R14, R15, 0x4, R2 ;  /* 0x000000040f0e7825 */ /* 0x000fe400078e0002 */
        /* <DEDUP_REMOVED lines=34> */
[--C-:B------:R-:W-:Y:S01]  /*05f0*/  IMAD.WIDE.U32 R12, R13, 0x4, R2.reuse ;  /* 0x000000040d0c7825 */ /* 0x100fe200078e0002 */
[----:B------:R1:W-:Y:S04]  /*0600*/  STG.E desc[UR4][R10.64], R21 ;  /* 0x000000150a007986 */ /* 0x0003e8000c101904 */
[----:B--2---:R-:W2:Y:S01]  /*0610*/  LDG.E R14, desc[UR4][R12.64] ;  /* 0x000000040c0e7981 */ /* 0x004ea2000c1e1900 */
[----:B------:R-:W-:Y:S02]  /*0620*/  IADD3 R7, PT, PT, R7, 0x10, RZ ;  /* 0x0000001007077810 */ /* 0x000fe40007ffe0ff */
[----:B------:R-:W-:Y:S02]  /*0630*/  IADD3 R8, PT, PT, R8, 0x10, RZ ;  /* 0x0000001008087810 */ /* 0x000fe40007ffe0ff */
[----:B--2---:R-:W-:Y:S01]  /*0640*/  IADD3 R23, PT, PT, R21, R14, RZ ;  /* 0x0000000e15177210 */ /* 0x004fe20007ffe0ff */
[----:B------:R-:W-:-:S04]  /*0650*/  IMAD.WIDE.U32 R14, R7, 0x4, R2 ;  /* 0x00000004070e7825 */ /* 0x000fc800078e0002 */
[----:B------:R1:W-:Y:S04]  /*0660*/  STG.E desc[UR4][R12.64], R23 ;  /* 0x000000170c007986 */ /* 0x0003e8000c101904 */
[----:B0-----:R-:W2:Y:S01]  /*0670*/  LDG.E R16, desc[UR4][R14.64] ;  /* 0x000000040e107981 */ /* 0x001ea2000c1e1900 */
[----:B------:R-:W-:Y:S02]  /*0680*/  ISETP.NE.AND P0, PT, R8, RZ, PT ;  /* 0x000000ff0800720c */ /* 0x000fe40003f05270 */
[----:B------:R-:W-:Y:S01]  /*0690*/  IADD3 R6, PT, PT, R6, 0x10, RZ ;  /* 0x0000001006067810 */ /* 0x000fe20007ffe0ff */
[----:B--2---:R-:W-:-:S05]  /*06a0*/  IMAD.IADD R19, R23, 0x1, R16 ;  /* 0x0000000117137824 */ /* 0x004fca00078e0210 */
[----:B------:R1:W-:Y:S05]  /*06b0*/  STG.E desc[UR4][R14.64], R19 ;  /* 0x000000130e007986 */ /* 0x0003ea000c101904 */
[----:B------:R-:W-:Y:S05]  /*06c0*/  @P0 BRA `(.L_x_11) ;  /* 0xfffffff800b00947 */ /* 0x000fea000383ffff */
[----:B------:R-:W-:-:S07]  /*06d0*/  VIADD R6, R6, 0xfffffff9 ;  /* 0xfffffff906067836 */ /* 0x000fce0000000000 */
.L_x_10:
[----:B------:R-:W-:-:S13]  /*06e0*/  ISETP.NE.AND P0, PT, R9, RZ, PT ;  /* 0x000000ff0900720c */ /* 0x000fda0003f05270 */
[----:B0-----:R-:W-:Y:S05]  /*06f0*/  @!P0 EXIT ;  /* 0x000000000000894d */ /* 0x001fea0003800000 */
[----:B------:R-:W-:Y:S02]  /*0700*/  ISETP.GE.U32.AND P0, PT, R9, 0x8, PT ;  /* 0x000000080900780c */ /* 0x000fe40003f06070 */
[----:B------:R-:W-:-:S04]  /*0710*/  LOP3.LUT R16, R0, 0x7, RZ, 0xc0, !PT ;  /* 0x0000000700107812 */ /* 0x000fc800078ec0ff */
[----:B------:R-:W-:-:S07]  /*0720*/  ISETP.NE.AND P1, PT, R16, RZ, PT ;  /* 0x000000ff1000720c */ /* 0x000fce0003f25270 */
[----:B------:R-:W-:Y:S06]  /*0730*/  @!P0 BRA `(.L_x_12) ;  /* 0x0000000000b48947 */ /* 0x000fec0003800000 */
[----:B------:R-:W0:Y:S01]  /*0740*/  LDC.64 R2, c[0x0][0x380] ;  /* 0x0000e000ff027b82 */ /* 0x000e220000000a00 */
[-C--:B------:R-:W-:Y:S02]  /*0750*/  IADD3 R7, PT, PT, R4, R6.reuse, RZ ;  /* 0x0000000604077210 */ /* 0x080fe40007ffe0ff */
[----:B-1----:R-:W-:-:S03]  /*0760*/  IADD3 R11, PT, PT, R5, R6, RZ ;  /* 0x00000006050b7210 */ /* 0x002fc60007ffe0ff */
[----:B0-----:R-:W-:-:S04]  /*0770*/  IMAD.WIDE.U32 R8, R7, 0x4, R2 ;  /* 0x0000000407087825 */ /* 0x001fc800078e0002 */
[----:B------:R-:W-:Y:S02]  /*0780*/  IMAD.WIDE.U32 R10, R11, 0x4, R2 ;  /* 0x000000040b0a7825 */ /* 0x000fe400078e0002 */
[----:B------:R-:W2:Y:S04]  /*0790*/  LDG.E R8, desc[UR4][R8.64] ;  /* 0x0000000408087981 */ /* 0x000ea8000c1e1900 */
[----:B------:R-:W2:Y:S01]  /*07a0*/  LDG.E R13, desc[UR4][R10.64] ;  /* 0x000000040a0d7981 */ /* 0x000ea2000c1e1900 */
[----:B------:R-:W-:Y:S01]  /*07b0*/  VIADD R15, R7, 0x2 ;  /* 0x00000002070f7836 */ /* 0x000fe20000000000 */
[----:B--2---:R-:W-:-:S03]  /*07c0*/  IADD3 R17, PT, PT, R8, R13, RZ ;  /* 0x0000000d08117210 */ /* 0x004fc60007ffe0ff */
[----:B------:R-:W-:Y:S02]  /*07d0*/  IMAD.WIDE.U32 R12, R15, 0x4, R2 ;  /* 0x000000040f0c7825 */ /* 0x000fe400078e0002 */
[----:B------:R0:W-:Y:S04]  /*07e0*/  STG.E desc[UR4][R10.64], R17 ;  /* 0x000000110a007986 */ /* 0x0001e8000c101904 */
[----:B------:R-:W2:Y:S01]  /*07f0*/  LDG.E R14, desc[UR4][R12.64] ;  /* 0x000000040c0e7981 */ /* 0x000ea2000c1e1900 */
[----:B------:R-:W-:Y:S01]  /*0800*/  IADD3 R15, PT, PT, R7, 0x3, RZ ;  /* 0x00000003070f7810 */ /* 0x000fe20007ffe0ff */
[----:B--2---:R-:W-:-:S04]  /*0810*/  IMAD.IADD R19, R17, 0x1, R14 ;  /* 0x0000000111137824 */ /* 0x004fc800078e020e */
[----:B------:R-:W-:Y:S01]  /*0820*/  IMAD.WIDE.U32 R14, R15, 0x4, R2 ;  /* 0x000000040f0e7825 */ /* 0x000fe200078e0002 */
[----:B------:R1:W-:Y:S04]  /*0830*/  STG.E desc[UR4][R12.64], R19 ;  /* 0x000000130c007986 */ /* 0x0003e8000c101904 */
[----:B------:R-:W2:Y:S01]  /*0840*/  LDG.E R8, desc[UR4][R14.64] ;  /* 0x000000040e087981 */ /* 0x000ea2000c1e1900 */
        /* <DEDUP_REMOVED lines=19> */
[----:B0-----:R-:W2:Y:S01]  /*0980*/  LDG.E R8, desc[UR4][R14.64] ;  /* 0x000000040e087981 */ /* 0x001ea2000c1e1900 */
[----:B------:R-:W-:-:S04]  /*0990*/  VIADD R9, R7, 0x8 ;  /* 0x0000000807097836 */ /* 0x000fc80000000000 */
[----:B------:R-:W-:Y:S01]  /*09a0*/  IMAD.WIDE.U32 R2, R9, 0x4, R2 ;  /* 0x0000000409027825 */ /* 0x000fe200078e0002 */
[----:B--2---:R-:W-:-:S05]  /*09b0*/  IADD3 R7, PT, PT, R21, R8, RZ ;  /* 0x0000000815077210 */ /* 0x004fca0007ffe0ff */
[----:B------:R3:W-:Y:S04]  /*09c0*/  STG.E desc[UR4][R14.64], R7 ;  /* 0x000000070e007986 */ /* 0x0007e8000c101904 */
[----:B------:R-:W2:Y:S01]  /*09d0*/  LDG.E R8, desc[UR4][R2.64] ;  /* 0x0000000402087981 */ /* 0x000ea2000c1e1900 */
[----:B------:R-:W-:Y:S01]  /*09e0*/  VIADD R6, R6, 0x8 ;  /* 0x0000000806067836 */ /* 0x000fe20000000000 */
[----:B--2---:R-:W-:-:S05]  /*09f0*/  IADD3 R9, PT, PT, R7, R8, RZ ;  /* 0x0000000807097210 */ /* 0x004fca0007ffe0ff */
[----:B------:R3:W-:Y:S02]  /*0a00*/  STG.E desc[UR4][R2.64], R9 ;  /* 0x0000000902007986 */ /* 0x0007e4000c101904 */
.L_x_12:
[----:B------:R-:W-:Y:S05]  /*0a10*/  @!P1 EXIT ;  /* 0x000000000000994d */ /* 0x000fea0003800000 */
[----:B------:R-:W-:Y:S02]  /*0a20*/  ISETP.GE.U32.AND P0, PT, R16, 0x4, PT ;  /* 0x000000041000780c */ /* 0x000fe40003f06070 */
[----:B------:R-:W-:-:S04]  /*0a30*/  LOP3.LUT R0, R0, 0x3, RZ, 0xc0, !PT ;  /* 0x0000000300007812 */ /* 0x000fc800078ec0ff */
[----:B------:R-:W-:-:S07]  /*0a40*/  ISETP.NE.AND P1, PT, R0, RZ, PT ;  /* 0x000000ff0000720c */ /* 0x000fce0003f25270 */
[----:B------:R-:W-:Y:S06]  /*0a50*/  @!P0 BRA `(.L_x_13) ;  /* 0x0000000000648947 */ /* 0x000fec0003800000 */
[----:B---3--:R-:W0:Y:S01]  /*0a60*/  LDC.64 R2, c[0x0][0x380] ;  /* 0x0000e000ff027b82 */ /* 0x008e220000000a00 */
[-C--:B-1----:R-:W-:Y:S02]  /*0a70*/  IADD3 R19, PT, PT, R4, R6.reuse, RZ ;  /* 0x0000000604137210 */ /* 0x082fe40007ffe0ff */
[----:B------:R-:W-:-:S03]  /*0a80*/  IADD3 R11, PT, PT, R5, R6, RZ ;  /* 0x00000006050b7210 */ /* 0x000fc60007ffe0ff */
[----:B0-----:R-:W-:-:S04]  /*0a90*/  IMAD.WIDE.U32 R8, R19, 0x4, R2 ;  /* 0x0000000413087825 */ /* 0x001fc800078e0002 */
[----:B------:R-:W-:Y:S02]  /*0aa0*/  IMAD.WIDE.U32 R10, R11, 0x4, R2 ;  /* 0x000000040b0a7825 */ /* 0x000fe400078e0002 */
[----:B------:R-:W2:Y:S04]  /*0ab0*/  LDG.E R8, desc[UR4][R8.64] ;  /* 0x0000000408087981 */ /* 0x000ea8000c1e1900 */
[----:B------:R-:W2:Y:S01]  /*0ac0*/  LDG.E R7, desc[UR4][R10.64] ;  /* 0x000000040a077981 */ /* 0x000ea2000c1e1900 */
[----:B------:R-:W-:-:S04]  /*0ad0*/  VIADD R13, R19, 0x2 ;  /* 0x00000002130d7836 */ /* 0x000fc80000000000 */
[----:B------:R-:W-:Y:S01]  /*0ae0*/  IMAD.WIDE.U32 R12, R13, 0x4, R2 ;  /* 0x000000040d0c7825 */ /* 0x000fe200078e0002 */
[----:B--2---:R-:W-:-:S05]  /*0af0*/  IADD3 R7, PT, PT, R8, R7, RZ ;  /* 0x0000000708077210 */ /* 0x004fca0007ffe0ff */
[----:B------:R0:W-:Y:S04]  /*0b00*/  STG.E desc[UR4][R10.64], R7 ;  /* 0x000000070a007986 */ /* 0x0001e8000c101904 */
[----:B------:R-:W2:Y:S01]  /*0b10*/  LDG.E R4, desc[UR4][R12.64] ;  /* 0x000000040c047981 */ /* 0x000ea2000c1e1900 */
[----:B------:R-:W-:-:S05]  /*0b20*/  IADD3 R15, PT, PT, R19, 0x3, RZ ;  /* 0x00000003130f7810 */ /* 0x000fca0007ffe0ff */
[----:B------:R-:W-:-:S04]  /*0b30*/  IMAD.WIDE.U32 R14, R15, 0x4, R2 ;  /* 0x000000040f0e7825 */ /* 0x000fc800078e0002 */
[----:B--2---:R-:W-:-:S05]  /*0b40*/  IMAD.IADD R17, R7, 0x1, R4 ;  /* 0x0000000107117824 */ /* 0x004fca00078e0204 */
[----:B------:R2:W-:Y:S04]  /*0b50*/  STG.E desc[UR4][R12.64], R17 ;  /* 0x000000110c007986 */ /* 0x0005e8000c101904 */
[----:B------:R-:W3:Y:S01]  /*0b60*/  LDG.E R4, desc[UR4][R14.64] ;  /* 0x000000040e047981 */ /* 0x000ee2000c1e1900 */
[----:B------:R-:W-:-:S05]  /*0b70*/  IADD3 R19, PT, PT, R19, 0x4, RZ ;  /* 0x0000000413137810 */ /* 0x000fca0007ffe0ff */
[----:B------:R-:W-:Y:S01]  /*0b80*/  IMAD.WIDE.U32 R2, R19, 0x4, R2 ;  /* 0x0000000413027825 */ /* 0x000fe200078e0002 */
[----:B---3--:R-:W-:-:S05]  /*0b90*/  IADD3 R9, PT, PT, R17, R4, RZ ;  /* 0x0000000411097210 */ /* 0x008fca0007ffe0ff */
[----:B------:R2:W-:Y:S04]  /*0ba0*/  STG.E desc[UR4][R14.64], R9 ;  /* 0x000000090e007986 */ /* 0x0005e8000c101904 */
[----:B------:R-:W0:Y:S01]  /*0bb0*/  LDG.E R4, desc[UR4][R2.64] ;  /* 0x0000000402047981 */ /* 0x000e22000c1e1900 */
[----:B------:R-:W-:Y:S01]  /*0bc0*/  IADD3 R6, PT, PT, R6, 0x4, RZ ;  /* 0x0000000406067810 */ /* 0x000fe20007ffe0ff */
[----:B0-----:R-:W-:-:S05]  /*0bd0*/  IMAD.IADD R7, R9, 0x1, R4 ;  /* 0x0000000109077824 */ /* 0x001fca00078e0204 */
[----:B------:R2:W-:Y:S02]  /*0be0*/  STG.E desc[UR4][R2.64], R7 ;  /* 0x0000000702007986 */ /* 0x0005e4000c101904 */
.L_x_13:
[----:B------:R-:W-:Y:S05]  /*0bf0*/  @!P1 EXIT ;  /* 0x000000000000994d */ /* 0x000fea0003800000 */
[----:B--23--:R-:W0:Y:S01]  /*0c00*/  LDC.64 R8, c[0x0][0x380] ;  /* 0x0000e000ff087b82 */ /* 0x00ce220000000a00 */
[----:B------:R-:W-:-:S05]  /*0c10*/  IADD3 R5, PT, PT, R6, -0x1, R5 ;  /* 0xffffffff06057810 */ /* 0x000fca0007ffe005 */
[----:B0-----:R-:W-:-:S05]  /*0c20*/  IMAD.WIDE.U32 R2, R5, 0x4, R8 ;  /* 0x0000000405027825 */ /* 0x001fca00078e0008 */
[----:B------:R0:W5:Y:S01]  /*0c30*/  LDG.E R7, desc[UR4][R2.64] ;  /* 0x0000000402077981 */ /* 0x000162000c1e1900 */
[----:B------:R-:W-:-:S07]  /*0c40*/  IADD3 R0, PT, PT, -R0, RZ, RZ ;  /* 0x000000ff00007210 */ /* 0x000fce0007ffe1ff */
.L_x_14:
[----:B------:R-:W-:-:S04]  /*0c50*/  VIADD R5, R5, 0x1 ;  /* 0x0000000105057836 */ /* 0x000fc80000000000 */
[----:B0-2---:R-:W-:-:S05]  /*0c60*/  IMAD.WIDE.U32 R2, R5, 0x4, R8 ;  /* 0x0000000405027825 */ /* 0x005fca00078e0008 */
[----:B------:R-:W2:Y:S01]  /*0c70*/  LDG.E R4, desc[UR4][R2.64] ;  /* 0x0000000402047981 */ /* 0x000ea2000c1e1900 */
[----:B------:R-:W-:-:S04]  /*0c80*/  IADD3 R0, PT, PT, R0, 0x1, RZ ;  /* 0x0000000100007810 */ /* 0x000fc80007ffe0ff */
[----:B------:R-:W-:Y:S02]  /*0c90*/  ISETP.NE.AND P0, PT, R0, RZ, PT ;  /* 0x000000ff0000720c */ /* 0x000fe40003f05270 */
[----:B--2--5:R-:W-:-:S05]  /*0ca0*/  IADD3 R7, PT, PT, R4, R7, RZ ;  /* 0x0000000704077210 */ /* 0x024fca0007ffe0ff */
[----:B------:R2:W-:Y:S06]  /*0cb0*/  STG.E desc[UR4][R2.64], R7 ;  /* 0x0000000702007986 */ /* 0x0005ec000c101904 */
[----:B------:R-:W-:Y:S05]  /*0cc0*/  @P0 BRA `(.L_x_14) ;  /* 0xfffffffc00e00947 */ /* 0x000fea000383ffff */
[----:B------:R-:W-:Y:S05]  /*0cd0*/  EXIT ;  /* 0x000000000000794d */ /* 0x000fea0003800000 */
.L_x_15:
        /* <DEDUP_REMOVED lines=10> */
.L_x_18:


//--------------------- .nv.shared._Z9TransposePKjPjjj --------------------------
	.section	.nv.shared._Z9TransposePKjPjjj,"aw",@nobits
	.sectionflags	@""
	.align	4
.nv.shared._Z9TransposePKjPjjj:
	.zero		5248


//--------------------- .nv.shared.reserved.0     --------------------------
	.section	.nv.shared.reserved.0,"aw",@nobits
	.weak		__nv_reservedSMEM_offset_0_alias
	.size		__nv_reservedSMEM_offset_0_alias, 0, 64
	.other		__nv_reservedSMEM_offset_0_alias,@"STO_CUDA_RESERVED_SHARED STV_DEFAULT"
__nv_reservedSMEM_offset_0_alias:
	.zero		0
	.zero		64


//--------------------- .nv.shared._Z21SinglePassRowWiseScanPKjPjS1_S1_S1_jj --------------------------
	.section	.nv.shared._Z21SinglePassRowWiseScanPKjPjS1_S1_S1_jj,"aw",@nobits
	.sectionflags	@""
	.align	4
.nv.shared._Z21SinglePassRowWiseScanPKjPjS1_S1_S1_jj:
	.zero		2056


//--------------------- .nv.constant0._Z9TransposePKjPjjj --------------------------
	.section	.nv.constant0._Z9TransposePKjPjjj,"a",@progbits
	.sectionflags	@""
	.align	4
.nv.constant0._Z9TransposePKjPjjj:
	.zero		920


//--------------------- .nv.constant0._Z21SinglePassRowWiseScanPKjPjS1_S1_S1_jj --------------------------
	.section	.nv.constant0._Z21SinglePassRowWiseScanPKjPjS1_S1_S1_jj,"a",@progbits
	.sectionflags	@""
	.align	4
.nv.constant0._Z21SinglePassRowWiseScanPKjPjS1_S1_S1_jj:
	.zero		944


//--------------------- .nv.constant0._Z7SumRowsPjjj --------------------------
	.section	.nv.constant0._Z7SumRowsPjjj,"a",@progbits
	.sectionflags	@""
	.align	4
.nv.constant0._Z7SumRowsPjjj:
	.zero		912


//--------------------- SYMBOLS --------------------------

	.type		.nv.reservedSmem.offset0,@object
	.size		.nv.reservedSmem.offset0,0x4
	.type		.nv.reservedSmem.cap,@object
	.size		.nv.reservedSmem.cap,0x4
